//
// Generated by NVIDIA NVVM Compiler
//
// Compiler Build ID: CL-36424714
// Cuda compilation tools, release 13.0, V13.0.88
// Based on NVVM 20.0.0
//

.version 9.0
.target sm_100
.address_size 64

	// .globl	_Z27convolution_2D_basic_kernelPfS_S_iii

.visible .entry _Z27convolution_2D_basic_kernelPfS_S_iii(
	.param .u64 .ptr .align 1 _Z27convolution_2D_basic_kernelPfS_S_iii_param_0,
	.param .u64 .ptr .align 1 _Z27convolution_2D_basic_kernelPfS_S_iii_param_1,
	.param .u64 .ptr .align 1 _Z27convolution_2D_basic_kernelPfS_S_iii_param_2,
	.param .u32 _Z27convolution_2D_basic_kernelPfS_S_iii_param_3,
	.param .u32 _Z27convolution_2D_basic_kernelPfS_S_iii_param_4,
	.param .u32 _Z27convolution_2D_basic_kernelPfS_S_iii_param_5
)
{
	.reg .pred 	%p<91>;
	.reg .b32 	%r<80>;
	.reg .b32 	%f<90>;
	.reg .b64 	%rd<61>;

	ld.param.u64 	%rd10, [_Z27convolution_2D_basic_kernelPfS_S_iii_param_0];
	ld.param.u64 	%rd11, [_Z27convolution_2D_basic_kernelPfS_S_iii_param_1];
	ld.param.u32 	%r32, [_Z27convolution_2D_basic_kernelPfS_S_iii_param_3];
	ld.param.u32 	%r33, [_Z27convolution_2D_basic_kernelPfS_S_iii_param_4];
	ld.param.u32 	%r35, [_Z27convolution_2D_basic_kernelPfS_S_iii_param_5];
	cvta.to.global.u64 	%rd1, %rd10;
	cvta.to.global.u64 	%rd2, %rd11;
	mov.u32 	%r36, %ctaid.x;
	mov.u32 	%r37, %ntid.x;
	mov.u32 	%r38, %tid.x;
	mad.lo.s32 	%r1, %r36, %r37, %r38;
	mov.u32 	%r39, %ctaid.y;
	mov.u32 	%r40, %ntid.y;
	mov.u32 	%r41, %tid.y;
	mad.lo.s32 	%r42, %r39, %r40, %r41;
	setp.ge.s32 	%p2, %r1, %r33;
	setp.ge.s32 	%p3, %r42, %r35;
	or.pred  	%p4, %p2, %p3;
	@%p4 bra 	$L__BB0_42;
	shl.b32 	%r3, %r32, 1;
	setp.lt.s32 	%p5, %r32, 0;
	mov.f32 	%f71, 0f00000000;
	@%p5 bra 	$L__BB0_41;
	sub.s32 	%r4, %r42, %r32;
	sub.s32 	%r5, %r1, %r32;
	max.s32 	%r6, %r3, 0;
	mov.f32 	%f71, 0f00000000;
	mov.b32 	%r71, 0;
	cvt.s64.s32 	%rd47, %r5;
$L__BB0_3:
	setp.lt.s32 	%p6, %r3, 7;
	add.s32 	%r45, %r71, %r4;
	setp.gt.s32 	%p7, %r45, -1;
	setp.lt.s32 	%p8, %r45, %r35;
	and.pred  	%p1, %p7, %p8;
	mad.lo.s32 	%r8, %r71, %r3, %r71;
	mul.lo.s32 	%r9, %r45, %r33;
	mov.b32 	%r78, 0;
	@%p6 bra 	$L__BB0_22;
	add.s32 	%r47, %r6, 1;
	and.b32  	%r48, %r47, 2147483640;
	neg.s32 	%r76, %r48;
	add.s32 	%r73, %r5, %r9;
	mul.wide.u32 	%rd12, %r8, 4;
	add.s64 	%rd13, %rd2, %rd12;
	add.s64 	%rd60, %rd13, 16;
	mov.b32 	%r75, 3;
	mov.u32 	%r72, %r8;
	mov.u32 	%r74, %r5;
$L__BB0_5:
	.pragma "nounroll";
	setp.gt.s32 	%p9, %r74, -1;
	setp.lt.s32 	%p10, %r74, %r33;
	and.pred  	%p11, %p9, %p10;
	and.pred  	%p12, %p1, %p11;
	not.pred 	%p13, %p12;
	@%p13 bra 	$L__BB0_7;
	mul.wide.u32 	%rd14, %r72, 4;
	add.s64 	%rd15, %rd2, %rd14;
	ld.global.f32 	%f39, [%rd15];
	mul.wide.s32 	%rd16, %r73, 4;
	add.s64 	%rd17, %rd1, %rd16;
	ld.global.f32 	%f40, [%rd17];
	fma.rn.f32 	%f71, %f39, %f40, %f71;
$L__BB0_7:
	add.s32 	%r49, %r74, 1;
	setp.gt.s32 	%p14, %r49, -1;
	setp.lt.s32 	%p15, %r49, %r33;
	and.pred  	%p16, %p14, %p15;
	and.pred  	%p17, %p1, %p16;
	cvt.s64.s32 	%rd18, %r5;
	add.s32 	%r50, %r75, -3;
	cvt.s64.s32 	%rd19, %r50;
	cvt.s64.s32 	%rd20, %r9;
	add.s64 	%rd21, %rd19, %rd18;
	add.s64 	%rd22, %rd21, %rd20;
	shl.b64 	%rd23, %rd22, 2;
	add.s64 	%rd5, %rd1, %rd23;
	not.pred 	%p18, %p17;
	@%p18 bra 	$L__BB0_9;
	ld.global.f32 	%f41, [%rd60+-12];
	ld.global.f32 	%f42, [%rd5+4];
	fma.rn.f32 	%f71, %f41, %f42, %f71;
$L__BB0_9:
	add.s32 	%r51, %r74, 2;
	setp.gt.s32 	%p19, %r51, -1;
	setp.lt.s32 	%p20, %r51, %r33;
	and.pred  	%p21, %p19, %p20;
	and.pred  	%p22, %p1, %p21;
	not.pred 	%p23, %p22;
	@%p23 bra 	$L__BB0_11;
	ld.global.f32 	%f43, [%rd60+-8];
	ld.global.f32 	%f44, [%rd5+8];
	fma.rn.f32 	%f71, %f43, %f44, %f71;
$L__BB0_11:
	add.s32 	%r52, %r74, 3;
	setp.gt.s32 	%p24, %r52, -1;
	setp.lt.s32 	%p25, %r52, %r33;
	and.pred  	%p26, %p24, %p25;
	and.pred  	%p27, %p1, %p26;
	not.pred 	%p28, %p27;
	@%p28 bra 	$L__BB0_13;
	ld.global.f32 	%f45, [%rd60+-4];
	ld.global.f32 	%f46, [%rd5+12];
	fma.rn.f32 	%f71, %f45, %f46, %f71;
$L__BB0_13:
	add.s32 	%r53, %r74, 4;
	setp.gt.s32 	%p29, %r53, -1;
	setp.lt.s32 	%p30, %r53, %r33;
	and.pred  	%p31, %p29, %p30;
	and.pred  	%p32, %p1, %p31;
	not.pred 	%p33, %p32;
	@%p33 bra 	$L__BB0_15;
	ld.global.f32 	%f47, [%rd60];
	ld.global.f32 	%f48, [%rd5+16];
	fma.rn.f32 	%f71, %f47, %f48, %f71;
$L__BB0_15:
	add.s32 	%r54, %r74, 5;
	setp.gt.s32 	%p34, %r54, -1;
	setp.lt.s32 	%p35, %r54, %r33;
	and.pred  	%p36, %p34, %p35;
	and.pred  	%p37, %p1, %p36;
	not.pred 	%p38, %p37;
	@%p38 bra 	$L__BB0_17;
	ld.global.f32 	%f49, [%rd60+4];
	ld.global.f32 	%f50, [%rd5+20];
	fma.rn.f32 	%f71, %f49, %f50, %f71;
$L__BB0_17:
	add.s32 	%r55, %r74, 6;
	setp.gt.s32 	%p39, %r55, -1;
	setp.lt.s32 	%p40, %r55, %r33;
	and.pred  	%p41, %p39, %p40;
	and.pred  	%p42, %p1, %p41;
	not.pred 	%p43, %p42;
	@%p43 bra 	$L__BB0_19;
	ld.global.f32 	%f51, [%rd60+8];
	ld.global.f32 	%f52, [%rd5+24];
	fma.rn.f32 	%f71, %f51, %f52, %f71;
$L__BB0_19:
	add.s32 	%r56, %r74, 7;
	setp.gt.s32 	%p44, %r56, -1;
	setp.lt.s32 	%p45, %r56, %r33;
	and.pred  	%p46, %p44, %p45;
	and.pred  	%p47, %p1, %p46;
	not.pred 	%p48, %p47;
	@%p48 bra 	$L__BB0_21;
	ld.global.f32 	%f53, [%rd60+12];
	ld.global.f32 	%f54, [%rd5+28];
	fma.rn.f32 	%f71, %f53, %f54, %f71;
$L__BB0_21:
	add.s32 	%r57, %r6, 1;
	and.b32  	%r78, %r57, 2147483640;
	add.s32 	%r76, %r76, 8;
	add.s32 	%r75, %r75, 8;
	add.s32 	%r74, %r74, 8;
	add.s32 	%r73, %r73, 8;
	add.s64 	%rd60, %rd60, 32;
	add.s32 	%r72, %r72, 8;
	setp.ne.s32 	%p49, %r76, 0;
	@%p49 bra 	$L__BB0_5;
$L__BB0_22:
	and.b32  	%r58, %r6, 6;
	setp.lt.u32 	%p50, %r58, 3;
	@%p50 bra 	$L__BB0_32;
	add.s32 	%r24, %r78, %r5;
	setp.gt.s32 	%p51, %r24, -1;
	setp.lt.s32 	%p52, %r24, %r33;
	and.pred  	%p53, %p51, %p52;
	and.pred  	%p55, %p1, %p53;
	not.pred 	%p56, %p55;
	@%p56 bra 	$L__BB0_25;
	add.s32 	%r59, %r78, %r8;
	mul.wide.u32 	%rd24, %r59, 4;
	add.s64 	%rd25, %rd2, %rd24;
	ld.global.f32 	%f55, [%rd25];
	add.s32 	%r60, %r24, %r9;
	mul.wide.s32 	%rd26, %r60, 4;
	add.s64 	%rd27, %rd1, %rd26;
	ld.global.f32 	%f56, [%rd27];
	fma.rn.f32 	%f71, %f55, %f56, %f71;
$L__BB0_25:
	add.s32 	%r61, %r24, 1;
	setp.gt.s32 	%p57, %r61, -1;
	setp.lt.s32 	%p58, %r61, %r33;
	and.pred  	%p59, %p57, %p58;
	and.pred  	%p60, %p1, %p59;
	cvt.u64.u32 	%rd28, %r8;
	cvt.u64.u32 	%rd29, %r78;
	add.s64 	%rd30, %rd29, %rd28;
	shl.b64 	%rd31, %rd30, 2;
	add.s64 	%rd7, %rd2, %rd31;
	cvt.s64.s32 	%rd33, %r9;
	add.s64 	%rd34, %rd29, %rd47;
	add.s64 	%rd35, %rd34, %rd33;
	shl.b64 	%rd36, %rd35, 2;
	add.s64 	%rd8, %rd1, %rd36;
	not.pred 	%p61, %p60;
	@%p61 bra 	$L__BB0_27;
	ld.global.f32 	%f57, [%rd7+4];
	ld.global.f32 	%f58, [%rd8+4];
	fma.rn.f32 	%f71, %f57, %f58, %f71;
$L__BB0_27:
	add.s32 	%r62, %r24, 2;
	setp.gt.s32 	%p62, %r62, -1;
	setp.lt.s32 	%p63, %r62, %r33;
	and.pred  	%p64, %p62, %p63;
	and.pred  	%p65, %p1, %p64;
	not.pred 	%p66, %p65;
	@%p66 bra 	$L__BB0_29;
	ld.global.f32 	%f59, [%rd7+8];
	ld.global.f32 	%f60, [%rd8+8];
	fma.rn.f32 	%f71, %f59, %f60, %f71;
$L__BB0_29:
	add.s32 	%r63, %r24, 3;
	setp.gt.s32 	%p67, %r63, -1;
	setp.lt.s32 	%p68, %r63, %r33;
	and.pred  	%p69, %p67, %p68;
	and.pred  	%p70, %p1, %p69;
	not.pred 	%p71, %p70;
	@%p71 bra 	$L__BB0_31;
	ld.global.f32 	%f61, [%rd7+12];
	ld.global.f32 	%f62, [%rd8+12];
	fma.rn.f32 	%f71, %f61, %f62, %f71;
$L__BB0_31:
	add.s32 	%r78, %r78, 4;
$L__BB0_32:
	and.b32  	%r64, %r6, 2;
	setp.eq.s32 	%p72, %r64, 0;
	@%p72 bra 	$L__BB0_38;
	add.s32 	%r27, %r78, %r5;
	setp.gt.s32 	%p73, %r27, -1;
	setp.lt.s32 	%p74, %r27, %r33;
	and.pred  	%p75, %p73, %p74;
	and.pred  	%p77, %p1, %p75;
	not.pred 	%p78, %p77;
	@%p78 bra 	$L__BB0_35;
	add.s32 	%r65, %r78, %r8;
	mul.wide.u32 	%rd37, %r65, 4;
	add.s64 	%rd38, %rd2, %rd37;
	ld.global.f32 	%f63, [%rd38];
	add.s32 	%r66, %r27, %r9;
	mul.wide.s32 	%rd39, %r66, 4;
	add.s64 	%rd40, %rd1, %rd39;
	ld.global.f32 	%f64, [%rd40];
	fma.rn.f32 	%f71, %f63, %f64, %f71;
$L__BB0_35:
	add.s32 	%r67, %r27, 1;
	setp.gt.s32 	%p79, %r67, -1;
	setp.lt.s32 	%p80, %r67, %r33;
	and.pred  	%p81, %p79, %p80;
	and.pred  	%p82, %p1, %p81;
	not.pred 	%p83, %p82;
	@%p83 bra 	$L__BB0_37;
	cvt.u64.u32 	%rd41, %r8;
	cvt.s64.s32 	%rd42, %r78;
	add.s64 	%rd43, %rd42, %rd41;
	shl.b64 	%rd44, %rd43, 2;
	add.s64 	%rd45, %rd2, %rd44;
	ld.global.f32 	%f65, [%rd45+4];
	cvt.s64.s32 	%rd46, %r9;
	add.s64 	%rd48, %rd42, %rd47;
	add.s64 	%rd49, %rd48, %rd46;
	shl.b64 	%rd50, %rd49, 2;
	add.s64 	%rd51, %rd1, %rd50;
	ld.global.f32 	%f66, [%rd51+4];
	fma.rn.f32 	%f71, %f65, %f66, %f71;
$L__BB0_37:
	add.s32 	%r78, %r78, 2;
$L__BB0_38:
	add.s32 	%r30, %r78, %r5;
	setp.gt.s32 	%p84, %r30, -1;
	setp.lt.s32 	%p85, %r30, %r33;
	and.pred  	%p86, %p84, %p85;
	and.pred  	%p88, %p1, %p86;
	not.pred 	%p89, %p88;
	@%p89 bra 	$L__BB0_40;
	add.s32 	%r68, %r78, %r8;
	mul.wide.u32 	%rd52, %r68, 4;
	add.s64 	%rd53, %rd2, %rd52;
	ld.global.f32 	%f67, [%rd53];
	add.s32 	%r69, %r30, %r9;
	mul.wide.s32 	%rd54, %r69, 4;
	add.s64 	%rd55, %rd1, %rd54;
	ld.global.f32 	%f68, [%rd55];
	fma.rn.f32 	%f71, %f67, %f68, %f71;
$L__BB0_40:
	add.s32 	%r31, %r71, 1;
	setp.ne.s32 	%p90, %r71, %r6;
	mov.u32 	%r71, %r31;
	@%p90 bra 	$L__BB0_3;
$L__BB0_41:
	ld.param.u64 	%rd59, [_Z27convolution_2D_basic_kernelPfS_S_iii_param_2];
	mad.lo.s32 	%r70, %r33, %r42, %r1;
	cvta.to.global.u64 	%rd56, %rd59;
	mul.wide.s32 	%rd57, %r70, 4;
	add.s64 	%rd58, %rd56, %rd57;
	st.global.f32 	[%rd58], %f71;
$L__BB0_42:
	ret;

}
	// .globl	_Z27convolution_3D_basic_kernelPfS_S_iiii
.visible .entry _Z27convolution_3D_basic_kernelPfS_S_iiii(
	.param .u64 .ptr .align 1 _Z27convolution_3D_basic_kernelPfS_S_iiii_param_0,
	.param .u64 .ptr .align 1 _Z27convolution_3D_basic_kernelPfS_S_iiii_param_1,
	.param .u64 .ptr .align 1 _Z27convolution_3D_basic_kernelPfS_S_iiii_param_2,
	.param .u32 _Z27convolution_3D_basic_kernelPfS_S_iiii_param_3,
	.param .u32 _Z27convolution_3D_basic_kernelPfS_S_iiii_param_4,
	.param .u32 _Z27convolution_3D_basic_kernelPfS_S_iiii_param_5,
	.param .u32 _Z27convolution_3D_basic_kernelPfS_S_iiii_param_6
)
{
	.reg .pred 	%p<112>;
	.reg .b32 	%r<147>;
	.reg .b32 	%f<92>;
	.reg .b64 	%rd<48>;

	ld.param.u64 	%rd7, [_Z27convolution_3D_basic_kernelPfS_S_iiii_param_0];
	ld.param.u64 	%rd8, [_Z27convolution_3D_basic_kernelPfS_S_iiii_param_1];
	ld.param.u32 	%r69, [_Z27convolution_3D_basic_kernelPfS_S_iiii_param_4];
	ld.param.u32 	%r72, [_Z27convolution_3D_basic_kernelPfS_S_iiii_param_5];
	ld.param.u32 	%r71, [_Z27convolution_3D_basic_kernelPfS_S_iiii_param_6];
	cvta.to.global.u64 	%rd1, %rd7;
	cvta.to.global.u64 	%rd2, %rd8;
	mov.u32 	%r73, %ctaid.x;
	mov.u32 	%r74, %ntid.x;
	mov.u32 	%r75, %tid.x;
	mad.lo.s32 	%r1, %r73, %r74, %r75;
	mov.u32 	%r76, %ctaid.y;
	mov.u32 	%r77, %ntid.y;
	mov.u32 	%r78, %tid.y;
	mad.lo.s32 	%r79, %r76, %r77, %r78;
	mov.u32 	%r80, %ctaid.z;
	mov.u32 	%r81, %ntid.z;
	mov.u32 	%r82, %tid.z;
	mad.lo.s32 	%r3, %r80, %r81, %r82;
	setp.ge.s32 	%p3, %r1, %r69;
	setp.ge.s32 	%p4, %r79, %r72;
	or.pred  	%p5, %p3, %p4;
	setp.ge.s32 	%p6, %r3, %r71;
	or.pred  	%p7, %p5, %p6;
	@%p7 bra 	$L__BB1_44;
	ld.param.u32 	%r128, [_Z27convolution_3D_basic_kernelPfS_S_iiii_param_3];
	shl.b32 	%r4, %r128, 1;
	or.b32  	%r5, %r4, 1;
	setp.lt.s32 	%p8, %r128, 0;
	mov.f32 	%f73, 0f00000000;
	@%p8 bra 	$L__BB1_43;
	ld.param.u32 	%r129, [_Z27convolution_3D_basic_kernelPfS_S_iiii_param_3];
	sub.s32 	%r6, %r79, %r129;
	sub.s32 	%r7, %r1, %r129;
	max.s32 	%r8, %r4, 0;
	add.s32 	%r84, %r8, 1;
	and.b32  	%r9, %r84, 2147483640;
	add.s32 	%r10, %r7, 3;
	add.s32 	%r11, %r7, 1;
	shl.b32 	%r12, %r71, 3;
	add.s32 	%r13, %r7, 2;
	add.s32 	%r14, %r7, 4;
	add.s32 	%r15, %r7, 5;
	add.s32 	%r16, %r7, 6;
	add.s32 	%r17, %r7, 7;
	mov.f32 	%f73, 0f00000000;
	mov.b32 	%r131, 0;
$L__BB1_3:
	ld.param.u32 	%r130, [_Z27convolution_3D_basic_kernelPfS_S_iiii_param_3];
	sub.s32 	%r86, %r3, %r130;
	add.s32 	%r19, %r131, %r86;
	setp.gt.s32 	%p9, %r19, -1;
	setp.lt.s32 	%p10, %r19, %r71;
	and.pred  	%p1, %p9, %p10;
	mov.b32 	%r132, 0;
$L__BB1_4:
	setp.lt.s32 	%p11, %r4, 7;
	add.s32 	%r88, %r132, %r6;
	setp.gt.s32 	%p12, %r88, -1;
	setp.lt.s32 	%p13, %r88, %r72;
	and.pred  	%p2, %p12, %p13;
	mad.lo.s32 	%r89, %r131, %r5, %r132;
	mul.lo.s32 	%r21, %r89, %r5;
	mul.lo.s32 	%r22, %r88, %r69;
	mov.b32 	%r145, 0;
	@%p11 bra 	$L__BB1_23;
	add.s32 	%r90, %r8, 1;
	and.b32  	%r91, %r90, 2147483640;
	neg.s32 	%r143, %r91;
	add.s32 	%r92, %r11, %r22;
	mad.lo.s32 	%r140, %r71, %r92, %r19;
	add.s32 	%r93, %r13, %r22;
	mad.lo.s32 	%r139, %r71, %r93, %r19;
	add.s32 	%r94, %r10, %r22;
	mad.lo.s32 	%r138, %r71, %r94, %r19;
	add.s32 	%r95, %r14, %r22;
	mad.lo.s32 	%r137, %r71, %r95, %r19;
	add.s32 	%r96, %r15, %r22;
	mad.lo.s32 	%r136, %r71, %r96, %r19;
	add.s32 	%r97, %r16, %r22;
	mad.lo.s32 	%r135, %r71, %r97, %r19;
	add.s32 	%r98, %r17, %r22;
	mad.lo.s32 	%r134, %r71, %r98, %r19;
	add.s32 	%r99, %r7, %r22;
	mad.lo.s32 	%r133, %r71, %r99, %r19;
	mov.u32 	%r141, %r10;
	mov.u32 	%r142, %r21;
$L__BB1_6:
	.pragma "nounroll";
	add.s32 	%r100, %r141, -3;
	setp.gt.s32 	%p14, %r100, -1;
	setp.lt.s32 	%p15, %r100, %r69;
	and.pred  	%p16, %p14, %p15;
	and.pred  	%p17, %p2, %p16;
	and.pred  	%p18, %p17, %p1;
	mul.wide.s32 	%rd9, %r142, 4;
	add.s64 	%rd3, %rd2, %rd9;
	not.pred 	%p19, %p18;
	@%p19 bra 	$L__BB1_8;
	ld.global.f32 	%f40, [%rd3];
	mul.wide.s32 	%rd10, %r133, 4;
	add.s64 	%rd11, %rd1, %rd10;
	ld.global.f32 	%f41, [%rd11];
	fma.rn.f32 	%f73, %f40, %f41, %f73;
$L__BB1_8:
	add.s32 	%r101, %r141, -2;
	setp.gt.s32 	%p20, %r101, -1;
	setp.lt.s32 	%p21, %r101, %r69;
	and.pred  	%p22, %p20, %p21;
	and.pred  	%p23, %p2, %p22;
	and.pred  	%p24, %p23, %p1;
	not.pred 	%p25, %p24;
	@%p25 bra 	$L__BB1_10;
	ld.global.f32 	%f42, [%rd3+4];
	mul.wide.s32 	%rd12, %r140, 4;
	add.s64 	%rd13, %rd1, %rd12;
	ld.global.f32 	%f43, [%rd13];
	fma.rn.f32 	%f73, %f42, %f43, %f73;
$L__BB1_10:
	add.s32 	%r102, %r141, -1;
	setp.gt.s32 	%p26, %r102, -1;
	setp.lt.s32 	%p27, %r102, %r69;
	and.pred  	%p28, %p26, %p27;
	and.pred  	%p29, %p2, %p28;
	and.pred  	%p30, %p29, %p1;
	not.pred 	%p31, %p30;
	@%p31 bra 	$L__BB1_12;
	ld.global.f32 	%f44, [%rd3+8];
	mul.wide.s32 	%rd14, %r139, 4;
	add.s64 	%rd15, %rd1, %rd14;
	ld.global.f32 	%f45, [%rd15];
	fma.rn.f32 	%f73, %f44, %f45, %f73;
$L__BB1_12:
	setp.gt.s32 	%p32, %r141, -1;
	setp.lt.s32 	%p33, %r141, %r69;
	and.pred  	%p34, %p32, %p33;
	and.pred  	%p35, %p2, %p34;
	and.pred  	%p36, %p35, %p1;
	not.pred 	%p37, %p36;
	@%p37 bra 	$L__BB1_14;
	ld.global.f32 	%f46, [%rd3+12];
	mul.wide.s32 	%rd16, %r138, 4;
	add.s64 	%rd17, %rd1, %rd16;
	ld.global.f32 	%f47, [%rd17];
	fma.rn.f32 	%f73, %f46, %f47, %f73;
$L__BB1_14:
	add.s32 	%r103, %r141, 1;
	setp.gt.s32 	%p38, %r103, -1;
	setp.lt.s32 	%p39, %r103, %r69;
	and.pred  	%p40, %p38, %p39;
	and.pred  	%p41, %p2, %p40;
	and.pred  	%p42, %p41, %p1;
	not.pred 	%p43, %p42;
	@%p43 bra 	$L__BB1_16;
	ld.global.f32 	%f48, [%rd3+16];
	mul.wide.s32 	%rd18, %r137, 4;
	add.s64 	%rd19, %rd1, %rd18;
	ld.global.f32 	%f49, [%rd19];
	fma.rn.f32 	%f73, %f48, %f49, %f73;
$L__BB1_16:
	add.s32 	%r104, %r141, 2;
	setp.gt.s32 	%p44, %r104, -1;
	setp.lt.s32 	%p45, %r104, %r69;
	and.pred  	%p46, %p44, %p45;
	and.pred  	%p47, %p2, %p46;
	and.pred  	%p48, %p47, %p1;
	not.pred 	%p49, %p48;
	@%p49 bra 	$L__BB1_18;
	ld.global.f32 	%f50, [%rd3+20];
	mul.wide.s32 	%rd20, %r136, 4;
	add.s64 	%rd21, %rd1, %rd20;
	ld.global.f32 	%f51, [%rd21];
	fma.rn.f32 	%f73, %f50, %f51, %f73;
$L__BB1_18:
	add.s32 	%r105, %r141, 3;
	setp.gt.s32 	%p50, %r105, -1;
	setp.lt.s32 	%p51, %r105, %r69;
	and.pred  	%p52, %p50, %p51;
	and.pred  	%p53, %p2, %p52;
	and.pred  	%p54, %p53, %p1;
	not.pred 	%p55, %p54;
	@%p55 bra 	$L__BB1_20;
	ld.global.f32 	%f52, [%rd3+24];
	mul.wide.s32 	%rd22, %r135, 4;
	add.s64 	%rd23, %rd1, %rd22;
	ld.global.f32 	%f53, [%rd23];
	fma.rn.f32 	%f73, %f52, %f53, %f73;
$L__BB1_20:
	add.s32 	%r106, %r141, 4;
	setp.gt.s32 	%p56, %r106, -1;
	setp.lt.s32 	%p57, %r106, %r69;
	and.pred  	%p58, %p56, %p57;
	and.pred  	%p59, %p2, %p58;
	and.pred  	%p60, %p59, %p1;
	not.pred 	%p61, %p60;
	@%p61 bra 	$L__BB1_22;
	ld.global.f32 	%f54, [%rd3+28];
	mul.wide.s32 	%rd24, %r134, 4;
	add.s64 	%rd25, %rd1, %rd24;
	ld.global.f32 	%f55, [%rd25];
	fma.rn.f32 	%f73, %f54, %f55, %f73;
$L__BB1_22:
	add.s32 	%r143, %r143, 8;
	add.s32 	%r142, %r142, 8;
	add.s32 	%r141, %r141, 8;
	add.s32 	%r140, %r140, %r12;
	add.s32 	%r139, %r139, %r12;
	add.s32 	%r138, %r138, %r12;
	add.s32 	%r137, %r137, %r12;
	add.s32 	%r136, %r136, %r12;
	add.s32 	%r135, %r135, %r12;
	add.s32 	%r134, %r134, %r12;
	add.s32 	%r133, %r133, %r12;
	setp.ne.s32 	%p62, %r143, 0;
	mov.u32 	%r145, %r9;
	@%p62 bra 	$L__BB1_6;
$L__BB1_23:
	and.b32  	%r107, %r8, 6;
	setp.lt.u32 	%p63, %r107, 3;
	@%p63 bra 	$L__BB1_33;
	add.s32 	%r55, %r145, %r7;
	setp.gt.s32 	%p64, %r55, -1;
	setp.lt.s32 	%p65, %r55, %r69;
	and.pred  	%p66, %p64, %p65;
	and.pred  	%p68, %p2, %p66;
	and.pred  	%p69, %p68, %p1;
	add.s32 	%r108, %r145, %r21;
	mul.wide.s32 	%rd26, %r108, 4;
	add.s64 	%rd4, %rd2, %rd26;
	not.pred 	%p70, %p69;
	@%p70 bra 	$L__BB1_26;
	add.s32 	%r109, %r55, %r22;
	mad.lo.s32 	%r110, %r109, %r71, %r19;
	ld.global.f32 	%f56, [%rd4];
	mul.wide.s32 	%rd27, %r110, 4;
	add.s64 	%rd28, %rd1, %rd27;
	ld.global.f32 	%f57, [%rd28];
	fma.rn.f32 	%f73, %f56, %f57, %f73;
$L__BB1_26:
	add.s32 	%r56, %r55, 1;
	setp.gt.s32 	%p71, %r56, -1;
	setp.lt.s32 	%p72, %r56, %r69;
	and.pred  	%p73, %p71, %p72;
	and.pred  	%p74, %p2, %p73;
	and.pred  	%p75, %p74, %p1;
	not.pred 	%p76, %p75;
	@%p76 bra 	$L__BB1_28;
	add.s32 	%r111, %r56, %r22;
	mad.lo.s32 	%r112, %r111, %r71, %r19;
	ld.global.f32 	%f58, [%rd4+4];
	mul.wide.s32 	%rd29, %r112, 4;
	add.s64 	%rd30, %rd1, %rd29;
	ld.global.f32 	%f59, [%rd30];
	fma.rn.f32 	%f73, %f58, %f59, %f73;
$L__BB1_28:
	add.s32 	%r57, %r55, 2;
	setp.gt.s32 	%p77, %r57, -1;
	setp.lt.s32 	%p78, %r57, %r69;
	and.pred  	%p79, %p77, %p78;
	and.pred  	%p80, %p2, %p79;
	and.pred  	%p81, %p80, %p1;
	not.pred 	%p82, %p81;
	@%p82 bra 	$L__BB1_30;
	add.s32 	%r113, %r57, %r22;
	mad.lo.s32 	%r114, %r113, %r71, %r19;
	ld.global.f32 	%f60, [%rd4+8];
	mul.wide.s32 	%rd31, %r114, 4;
	add.s64 	%rd32, %rd1, %rd31;
	ld.global.f32 	%f61, [%rd32];
	fma.rn.f32 	%f73, %f60, %f61, %f73;
$L__BB1_30:
	add.s32 	%r58, %r55, 3;
	setp.gt.s32 	%p83, %r58, -1;
	setp.lt.s32 	%p84, %r58, %r69;
	and.pred  	%p85, %p83, %p84;
	and.pred  	%p86, %p2, %p85;
	and.pred  	%p87, %p86, %p1;
	not.pred 	%p88, %p87;
	@%p88 bra 	$L__BB1_32;
	add.s32 	%r115, %r58, %r22;
	mad.lo.s32 	%r116, %r115, %r71, %r19;
	ld.global.f32 	%f62, [%rd4+12];
	mul.wide.s32 	%rd33, %r116, 4;
	add.s64 	%rd34, %rd1, %rd33;
	ld.global.f32 	%f63, [%rd34];
	fma.rn.f32 	%f73, %f62, %f63, %f73;
$L__BB1_32:
	add.s32 	%r145, %r145, 4;
$L__BB1_33:
	and.b32  	%r117, %r8, 2;
	setp.eq.s32 	%p89, %r117, 0;
	@%p89 bra 	$L__BB1_39;
	add.s32 	%r61, %r145, %r7;
	setp.gt.s32 	%p90, %r61, -1;
	setp.lt.s32 	%p91, %r61, %r69;
	and.pred  	%p92, %p90, %p91;
	and.pred  	%p94, %p2, %p92;
	and.pred  	%p95, %p94, %p1;
	add.s32 	%r118, %r145, %r21;
	mul.wide.s32 	%rd35, %r118, 4;
	add.s64 	%rd5, %rd2, %rd35;
	not.pred 	%p96, %p95;
	@%p96 bra 	$L__BB1_36;
	add.s32 	%r119, %r61, %r22;
	mad.lo.s32 	%r120, %r119, %r71, %r19;
	ld.global.f32 	%f64, [%rd5];
	mul.wide.s32 	%rd36, %r120, 4;
	add.s64 	%rd37, %rd1, %rd36;
	ld.global.f32 	%f65, [%rd37];
	fma.rn.f32 	%f73, %f64, %f65, %f73;
$L__BB1_36:
	add.s32 	%r62, %r61, 1;
	setp.gt.s32 	%p97, %r62, -1;
	setp.lt.s32 	%p98, %r62, %r69;
	and.pred  	%p99, %p97, %p98;
	and.pred  	%p100, %p2, %p99;
	and.pred  	%p101, %p100, %p1;
	not.pred 	%p102, %p101;
	@%p102 bra 	$L__BB1_38;
	add.s32 	%r121, %r62, %r22;
	mad.lo.s32 	%r122, %r121, %r71, %r19;
	ld.global.f32 	%f66, [%rd5+4];
	mul.wide.s32 	%rd38, %r122, 4;
	add.s64 	%rd39, %rd1, %rd38;
	ld.global.f32 	%f67, [%rd39];
	fma.rn.f32 	%f73, %f66, %f67, %f73;
$L__BB1_38:
	add.s32 	%r145, %r145, 2;
$L__BB1_39:
	add.s32 	%r65, %r145, %r7;
	setp.gt.s32 	%p103, %r65, -1;
	setp.lt.s32 	%p104, %r65, %r69;
	and.pred  	%p105, %p103, %p104;
	and.pred  	%p107, %p2, %p105;
	and.pred  	%p108, %p107, %p1;
	not.pred 	%p109, %p108;
	@%p109 bra 	$L__BB1_41;
	add.s32 	%r123, %r145, %r21;
	add.s32 	%r124, %r65, %r22;
	mad.lo.s32 	%r125, %r124, %r71, %r19;
	mul.wide.s32 	%rd40, %r123, 4;
	add.s64 	%rd41, %rd2, %rd40;
	ld.global.f32 	%f68, [%rd41];
	mul.wide.s32 	%rd42, %r125, 4;
	add.s64 	%rd43, %rd1, %rd42;
	ld.global.f32 	%f69, [%rd43];
	fma.rn.f32 	%f73, %f68, %f69, %f73;
$L__BB1_41:
	add.s32 	%r66, %r132, 1;
	setp.ne.s32 	%p110, %r132, %r8;
	mov.u32 	%r132, %r66;
	@%p110 bra 	$L__BB1_4;
	add.s32 	%r67, %r131, 1;
	setp.ne.s32 	%p111, %r131, %r8;
	mov.u32 	%r131, %r67;
	@%p111 bra 	$L__BB1_3;
$L__BB1_43:
	ld.param.u64 	%rd47, [_Z27convolution_3D_basic_kernelPfS_S_iiii_param_2];
	mad.lo.s32 	%r126, %r69, %r79, %r1;
	mad.lo.s32 	%r127, %r126, %r71, %r3;
	cvta.to.global.u64 	%rd44, %rd47;
	mul.wide.s32 	%rd45, %r127, 4;
	add.s64 	%rd46, %rd44, %rd45;
	st.global.f32 	[%rd46], %f73;
$L__BB1_44:
	ret;

}


// ===== COMPILED SASS (sm_100) =====

	.target	sm_100

	.elftype	@"ET_EXEC"


//--------------------- .note.nv.tkinfo           --------------------------
	.section	.note.nv.tkinfo,"",@"SHT_NOTE"
	.sectionflags	@"SHF_NOTE_NV_TKINFO"
	.tkinfo
        /*0018*/ 	.word	0x00000002
        /*0030*/ 	.string	""
        /*0030*/ 	.string	"ptxas"
        /*0030*/ 	.string	"Cuda compilation tools, release 13.0, V13.0.88"
        /*0030*/ 	.string	"Build cuda_13.0.r13.0/compiler.36424714_0"
        /*0030*/ 	.string	"-arch sm_100 -m 64 "



//--------------------- .note.nv.cuinfo           --------------------------
	.section	.note.nv.cuinfo,"",@"SHT_NOTE"
	.sectionflags	@"SHF_NOTE_NV_CUINFO"
        /*0018*/ 	.short	0x0002
        /*001a*/ 	.short	0x0064
        /*001c*/ 	.short	0x0082
	.zero		2


//--------------------- .nv.info                  --------------------------
	.section	.nv.info,"",@"SHT_CUDA_INFO"
	.align	4


	//----- nvinfo : EIATTR_REGCOUNT
	.align		4
        /*0000*/ 	.byte	0x04, 0x2f
        /*0002*/ 	.short	(.L_1 - .L_0)
	.align		4
.L_0:
        /*0004*/ 	.word	index@(_Z27convolution_2D_basic_kernelPfS_S_iii)
        /*0008*/ 	.word	0x0000001e


	//----- nvinfo : EIATTR_FRAME_SIZE
	.align		4
.L_1:
        /*000c*/ 	.byte	0x04, 0x11
        /*000e*/ 	.short	(.L_3 - .L_2)
	.align		4
.L_2:
        /*0010*/ 	.word	index@(_Z27convolution_2D_basic_kernelPfS_S_iii)
        /*0014*/ 	.word	0x00000000


	//----- nvinfo : EIATTR_REGCOUNT
	.align		4
.L_3:
        /*0018*/ 	.byte	0x04, 0x2f
        /*001a*/ 	.short	(.L_5 - .L_4)
	.align		4
.L_4:
        /*001c*/ 	.word	index@(_Z27convolution_3D_basic_kernelPfS_S_iiii)
        /*0020*/ 	.word	0x00000020


	//----- nvinfo : EIATTR_FRAME_SIZE
	.align		4
.L_5:
        /*0024*/ 	.byte	0x04, 0x11
        /*0026*/ 	.short	(.L_7 - .L_6)
	.align		4
.L_6:
        /*0028*/ 	.word	index@(_Z27convolution_3D_basic_kernelPfS_S_iiii)
        /*002c*/ 	.word	0x00000000


	//----- nvinfo : EIATTR_MIN_STACK_SIZE
	.align		4
.L_7:
        /*0030*/ 	.byte	0x04, 0x12
        /*0032*/ 	.short	(.L_9 - .L_8)
	.align		4
.L_8:
        /*0034*/ 	.word	index@(_Z27convolution_3D_basic_kernelPfS_S_iiii)
        /*0038*/ 	.word	0x00000000


	//----- nvinfo : EIATTR_MIN_STACK_SIZE
	.align		4
.L_9:
        /*003c*/ 	.byte	0x04, 0x12
        /*003e*/ 	.short	(.L_11 - .L_10)
	.align		4
.L_10:
        /*0040*/ 	.word	index@(_Z27convolution_2D_basic_kernelPfS_S_iii)
        /*0044*/ 	.word	0x00000000
.L_11:


//--------------------- .nv.compat                --------------------------
	.section	.nv.compat,"",@"SHT_CUDA_COMPAT_INFO"
	.align	4
        /*0000*/ 	.byte	0x02, 0x09, 0x00, 0x00, 0x02, 0x02, 0x01, 0x00, 0x02, 0x05, 0x05, 0x00, 0x03, 0x07, 0x01, 0x01
        /*0010*/ 	.byte	0x02, 0x03, 0x00, 0x00, 0x02, 0x06, 0x01, 0x00, 0x04, 0x0b, 0x08, 0x00, 0x09, 0x00, 0x00, 0x00
        /*0020*/ 	.byte	0x00, 0x00, 0x00, 0x00


//--------------------- .nv.info._Z27convolution_3D_basic_kernelPfS_S_iiii --------------------------
	.section	.nv.info._Z27convolution_3D_basic_kernelPfS_S_iiii,"",@"SHT_CUDA_INFO"
	.sectionflags	@""
	.align	4


	//----- nvinfo : EIATTR_CUDA_API_VERSION
	.align		4
        /*0000*/ 	.byte	0x04, 0x37
        /*0002*/ 	.short	(.L_13 - .L_12)
.L_12:
        /*0004*/ 	.word	0x00000082


	//----- nvinfo : EIATTR_KPARAM_INFO
	.align		4
.L_13:
        /*0008*/ 	.byte	0x04, 0x17
        /*000a*/ 	.short	(.L_15 - .L_14)
.L_14:
        /*000c*/ 	.word	0x00000000
        /*0010*/ 	.short	0x0006
        /*0012*/ 	.short	0x0024
        /*0014*/ 	.byte	0x00, 0xf0, 0x11, 0x00


	//----- nvinfo : EIATTR_KPARAM_INFO
	.align		4
.L_15:
        /*0018*/ 	.byte	0x04, 0x17
        /*001a*/ 	.short	(.L_17 - .L_16)
.L_16:
        /*001c*/ 	.word	0x00000000
        /*0020*/ 	.short	0x0005
        /*0022*/ 	.short	0x0020
        /*0024*/ 	.byte	0x00, 0xf0, 0x11, 0x00


	//----- nvinfo : EIATTR_KPARAM_INFO
	.align		4
.L_17:
        /*0028*/ 	.byte	0x04, 0x17
        /*002a*/ 	.short	(.L_19 - .L_18)
.L_18:
        /*002c*/ 	.word	0x00000000
        /*0030*/ 	.short	0x0004
        /*0032*/ 	.short	0x001c
        /*0034*/ 	.byte	0x00, 0xf0, 0x11, 0x00


	//----- nvinfo : EIATTR_KPARAM_INFO
	.align		4
.L_19:
        /*0038*/ 	.byte	0x04, 0x17
        /*003a*/ 	.short	(.L_21 - .L_20)
.L_20:
        /*003c*/ 	.word	0x00000000
        /*0040*/ 	.short	0x0003
        /*0042*/ 	.short	0x0018
        /*0044*/ 	.byte	0x00, 0xf0, 0x11, 0x00


	//----- nvinfo : EIATTR_KPARAM_INFO
	.align		4
.L_21:
        /*0048*/ 	.byte	0x04, 0x17
        /*004a*/ 	.short	(.L_23 - .L_22)
.L_22:
        /*004c*/ 	.word	0x00000000
        /*0050*/ 	.short	0x0002
        /*0052*/ 	.short	0x0010
        /*0054*/ 	.byte	0x00, 0xf5, 0x21, 0x00


	//----- nvinfo : EIATTR_KPARAM_INFO
	.align		4
.L_23:
        /*0058*/ 	.byte	0x04, 0x17
        /*005a*/ 	.short	(.L_25 - .L_24)
.L_24:
        /*005c*/ 	.word	0x00000000
        /*0060*/ 	.short	0x0001
        /*0062*/ 	.short	0x0008
        /*0064*/ 	.byte	0x00, 0xf5, 0x21, 0x00


	//----- nvinfo : EIATTR_KPARAM_INFO
	.align		4
.L_25:
        /*0068*/ 	.byte	0x04, 0x17
        /*006a*/ 	.short	(.L_27 - .L_26)
.L_26:
        /*006c*/ 	.word	0x00000000
        /*0070*/ 	.short	0x0000
        /*0072*/ 	.short	0x0000
        /*0074*/ 	.byte	0x00, 0xf5, 0x21, 0x00


	//----- nvinfo : EIATTR_SPARSE_MMA_MASK
	.align		4
.L_27:
        /*0078*/ 	.byte	0x03, 0x50
        /*007a*/ 	.short	0x0000


	//----- nvinfo : EIATTR_MAXREG_COUNT
	.align		4
        /*007c*/ 	.byte	0x03, 0x1b
        /*007e*/ 	.short	0x00ff


	//----- nvinfo : EIATTR_MERCURY_ISA_VERSION
	.align		4
        /*0080*/ 	.byte	0x03, 0x5f
        /*0082*/ 	.short	0x0101


	//----- nvinfo : EIATTR_VRC_CTA_INIT_COUNT
	.align		4
        /*0084*/ 	.byte	0x02, 0x4a
	.zero		1
	.zero		1


	//----- nvinfo : EIATTR_EXIT_INSTR_OFFSETS
	.align		4
        /*0088*/ 	.byte	0x04, 0x1c
        /*008a*/ 	.short	(.L_29 - .L_28)


	//   ....[0]....
.L_28:
        /*008c*/ 	.word	0x00000120


	//   ....[1]....
        /*0090*/ 	.word	0x00001220


	//----- nvinfo : EIATTR_CRS_STACK_SIZE
	.align		4
.L_29:
        /*0094*/ 	.byte	0x04, 0x1e
        /*0096*/ 	.short	(.L_31 - .L_30)
.L_30:
        /*0098*/ 	.word	0x00000000


	//----- nvinfo : EIATTR_CBANK_PARAM_SIZE
	.align		4
.L_31:
        /*009c*/ 	.byte	0x03, 0x19
        /*009e*/ 	.short	0x0028


	//----- nvinfo : EIATTR_PARAM_CBANK
	.align		4
        /*00a0*/ 	.byte	0x04, 0x0a
        /*00a2*/ 	.short	(.L_33 - .L_32)
	.align		4
.L_32:
        /*00a4*/ 	.word	index@(.nv.constant0._Z27convolution_3D_basic_kernelPfS_S_iiii)
        /*00a8*/ 	.short	0x0380
        /*00aa*/ 	.short	0x0028


	//----- nvinfo : EIATTR_SW_WAR
	.align		4
.L_33:
        /*00ac*/ 	.byte	0x04, 0x36
        /*00ae*/ 	.short	(.L_35 - .L_34)
.L_34:
        /*00b0*/ 	.word	0x00000008
.L_35:


//--------------------- .nv.info._Z27convolution_2D_basic_kernelPfS_S_iii --------------------------
	.section	.nv.info._Z27convolution_2D_basic_kernelPfS_S_iii,"",@"SHT_CUDA_INFO"
	.sectionflags	@""
	.align	4


	//----- nvinfo : EIATTR_CUDA_API_VERSION
	.align		4
        /*0000*/ 	.byte	0x04, 0x37
        /*0002*/ 	.short	(.L_37 - .L_36)
.L_36:
        /*0004*/ 	.word	0x00000082


	//----- nvinfo : EIATTR_KPARAM_INFO
	.align		4
.L_37:
        /*0008*/ 	.byte	0x04, 0x17
        /*000a*/ 	.short	(.L_39 - .L_38)
.L_38:
        /*000c*/ 	.word	0x00000000
        /*0010*/ 	.short	0x0005
        /*0012*/ 	.short	0x0020
        /*0014*/ 	.byte	0x00, 0xf0, 0x11, 0x00


	//----- nvinfo : EIATTR_KPARAM_INFO
	.align		4
.L_39:
        /*0018*/ 	.byte	0x04, 0x17
        /*001a*/ 	.short	(.L_41 - .L_40)
.L_40:
        /*001c*/ 	.word	0x00000000
        /*0020*/ 	.short	0x0004
        /*0022*/ 	.short	0x001c
        /*0024*/ 	.byte	0x00, 0xf0, 0x11, 0x00


	//----- nvinfo : EIATTR_KPARAM_INFO
	.align		4
.L_41:
        /*0028*/ 	.byte	0x04, 0x17
        /*002a*/ 	.short	(.L_43 - .L_42)
.L_42:
        /*002c*/ 	.word	0x00000000
        /*0030*/ 	.short	0x0003
        /*0032*/ 	.short	0x0018
        /*0034*/ 	.byte	0x00, 0xf0, 0x11, 0x00


	//----- nvinfo : EIATTR_KPARAM_INFO
	.align		4
.L_43:
        /*0038*/ 	.byte	0x04, 0x17
        /*003a*/ 	.short	(.L_45 - .L_44)
.L_44:
        /*003c*/ 	.word	0x00000000
        /*0040*/ 	.short	0x0002
        /*0042*/ 	.short	0x0010
        /*0044*/ 	.byte	0x00, 0xf5, 0x21, 0x00


	//----- nvinfo : EIATTR_KPARAM_INFO
	.align		4
.L_45:
        /*0048*/ 	.byte	0x04, 0x17
        /*004a*/ 	.short	(.L_47 - .L_46)
.L_46:
        /*004c*/ 	.word	0x00000000
        /*0050*/ 	.short	0x0001
        /*0052*/ 	.short	0x0008
        /*0054*/ 	.byte	0x00, 0xf5, 0x21, 0x00


	//----- nvinfo : EIATTR_KPARAM_INFO
	.align		4
.L_47:
        /*0058*/ 	.byte	0x04, 0x17
        /*005a*/ 	.short	(.L_49 - .L_48)
.L_48:
        /*005c*/ 	.word	0x00000000
        /*0060*/ 	.short	0x0000
        /*0062*/ 	.short	0x0000
        /*0064*/ 	.byte	0x00, 0xf5, 0x21, 0x00


	//----- nvinfo : EIATTR_SPARSE_MMA_MASK
	.align		4
.L_49:
        /*0068*/ 	.byte	0x03, 0x50
        /*006a*/ 	.short	0x0000


	//----- nvinfo : EIATTR_MAXREG_COUNT
	.align		4
        /*006c*/ 	.byte	0x03, 0x1b
        /*006e*/ 	.short	0x00ff


	//----- nvinfo : EIATTR_MERCURY_ISA_VERSION
	.align		4
        /*0070*/ 	.byte	0x03, 0x5f
        /*0072*/ 	.short	0x0101


	//----- nvinfo : EIATTR_VRC_CTA_INIT_COUNT
	.align		4
        /*0074*/ 	.byte	0x02, 0x4a
	.zero		1
	.zero		1


	//----- nvinfo : EIATTR_EXIT_INSTR_OFFSETS
	.align		4
        /*0078*/ 	.byte	0x04, 0x1c
        /*007a*/ 	.short	(.L_51 - .L_50)


	//   ....[0]....
.L_50:
        /*007c*/ 	.word	0x000000d0


	//   ....[1]....
        /*0080*/ 	.word	0x00000f00


	//----- nvinfo : EIATTR_CRS_STACK_SIZE
	.align		4
.L_51:
        /*0084*/ 	.byte	0x04, 0x1e
        /*0086*/ 	.short	(.L_53 - .L_52)
.L_52:
        /*0088*/ 	.word	0x00000000


	//----- nvinfo : EIATTR_CBANK_PARAM_SIZE
	.align		4
.L_53:
        /*008c*/ 	.byte	0x03, 0x19
        /*008e*/ 	.short	0x0024


	//----- nvinfo : EIATTR_PARAM_CBANK
	.align		4
        /*0090*/ 	.byte	0x04, 0x0a
        /*0092*/ 	.short	(.L_55 - .L_54)
	.align		4
.L_54:
        /*0094*/ 	.word	index@(.nv.constant0._Z27convolution_2D_basic_kernelPfS_S_iii)
        /*0098*/ 	.short	0x0380
        /*009a*/ 	.short	0x0024


	//----- nvinfo : EIATTR_SW_WAR
	.align		4
.L_55:
        /*009c*/ 	.byte	0x04, 0x36
        /*009e*/ 	.short	(.L_57 - .L_56)
.L_56:
        /*00a0*/ 	.word	0x00000008
.L_57:


//--------------------- .nv.callgraph             --------------------------
	.section	.nv.callgraph,"",@"SHT_CUDA_CALLGRAPH"
	.align	4
	.sectionentsize	8
	.align		4
        /*0000*/ 	.word	0x00000000
	.align		4
        /*0004*/ 	.word	0xffffffff
	.align		4
        /*0008*/ 	.word	0x00000000
	.align		4
        /*000c*/ 	.word	0xfffffffe
	.align		4
        /*0010*/ 	.word	0x00000000
	.align		4
        /*0014*/ 	.word	0xfffffffd
	.align		4
        /*0018*/ 	.word	0x00000000
	.align		4
        /*001c*/ 	.word	0xfffffffc


//--------------------- .text._Z27convolution_3D_basic_kernelPfS_S_iiii --------------------------
	.section	.text._Z27convolution_3D_basic_kernelPfS_S_iiii,"ax",@progbits
	.align	128
        .global         _Z27convolution_3D_basic_kernelPfS_S_iiii
        .type           _Z27convolution_3D_basic_kernelPfS_S_iiii,@function
        .size           _Z27convolution_3D_basic_kernelPfS_S_iiii,(.L_x_19 - _Z27convolution_3D_basic_kernelPfS_S_iiii)
        .other          _Z27convolution_3D_basic_kernelPfS_S_iiii,@"STO_CUDA_ENTRY STV_DEFAULT"
_Z27convolution_3D_basic_kernelPfS_S_iiii:
.text._Z27convolution_3D_basic_kernelPfS_S_iiii:
[----:B------:R-:W-:Y:S01]  /*0000*/  LDC R1, c[0x0][0x37c] ;  /* 0x0000df00ff017b82 */ /* 0x000fe20000000800 */
[----:B------:R-:W0:Y:S07]  /*0010*/  S2R R5, SR_TID.Y ;  /* 0x0000000000057919 */ /* 0x000e2e0000002200 */
[----:B------:R-:W1:Y:S01]  /*0020*/  LDC R2, c[0x0][0x360] ;  /* 0x0000d800ff027b82 */ /* 0x000e620000000800 */
[----:B------:R-:W2:Y:S01]  /*0030*/  LDCU.64 UR8, c[0x0][0x3a0] ;  /* 0x00007400ff0877ac */ /* 0x000ea20008000a00 */
[----:B------:R-:W1:Y:S01]  /*0040*/  S2R R3, SR_TID.X ;  /* 0x0000000000037919 */ /* 0x000e620000002100 */
[----:B------:R-:W3:Y:S01]  /*0050*/  LDCU UR10, c[0x0][0x39c] ;  /* 0x00007380ff0a77ac */ /* 0x000ee20008000800 */
[----:B------:R-:W4:Y:S04]  /*0060*/  S2R R7, SR_TID.Z ;  /* 0x0000000000077919 */ /* 0x000f280000002300 */
[----:B------:R-:W0:Y:S08]  /*0070*/  S2UR UR5, SR_CTAID.Y ;  /* 0x00000000000579c3 */ /* 0x000e300000002600 */
[----:B------:R-:W0:Y:S08]  /*0080*/  LDC R0, c[0x0][0x364] ;  /* 0x0000d900ff007b82 */ /* 0x000e300000000800 */
[----:B------:R-:W1:Y:S08]  /*0090*/  S2UR UR4, SR_CTAID.X ;  /* 0x00000000000479c3 */ /* 0x000e700000002500 */
[----:B------:R-:W4:Y:S08]  /*00a0*/  S2UR UR6, SR_CTAID.Z ;  /* 0x00000000000679c3 */ /* 0x000f300000002700 */
[----:B------:R-:W4:Y:S01]  /*00b0*/  LDC R4, c[0x0][0x368] ;  /* 0x0000da00ff047b82 */ /* 0x000f220000000800 */
[----:B0-----:R-:W-:-:S05]  /*00c0*/  IMAD R0, R0, UR5, R5 ;  /* 0x0000000500007c24 */ /* 0x001fca000f8e0205 */
[----:B--2---:R-:W-:Y:S01]  /*00d0*/  ISETP.GE.AND P0, PT, R0, UR8, PT ;  /* 0x0000000800007c0c */ /* 0x004fe2000bf06270 */
[----:B-1----:R-:W-:-:S05]  /*00e0*/  IMAD R2, R2, UR4, R3 ;  /* 0x0000000402027c24 */ /* 0x002fca000f8e0203 */
[----:B---3--:R-:W-:Y:S01]  /*00f0*/  ISETP.GE.OR P0, PT, R2, UR10, P0 ;  /* 0x0000000a02007c0c */ /* 0x008fe20008706670 */
[----:B----4-:R-:W-:-:S05]  /*0100*/  IMAD R3, R4, UR6, R7 ;  /* 0x0000000604037c24 */ /* 0x010fca000f8e0207 */
[----:B------:R-:W-:-:S13]  /*0110*/  ISETP.GE.OR P0, PT, R3, UR9, P0 ;  /* 0x0000000903007c0c */ /* 0x000fda0008706670 */
[----:B------:R-:W-:Y:S05]  /*0120*/  @P0 EXIT ;  /* 0x000000000000094d */ /* 0x000fea0003800000 */
[----:B------:R-:W0:Y:S01]  /*0130*/  LDCU UR4, c[0x0][0x398] ;  /* 0x00007300ff0477ac */ /* 0x000e220008000800 */
[----:B------:R-:W-:Y:S01]  /*0140*/  HFMA2 R4, -RZ, RZ, 0, 0 ;  /* 0x00000000ff047431 */ /* 0x000fe200000001ff */
[----:B------:R-:W1:Y:S01]  /*0150*/  LDCU.64 UR12, c[0x0][0x358] ;  /* 0x00006b00ff0c77ac */ /* 0x000e620008000a00 */
[----:B0-----:R-:W-:-:S09]  /*0160*/  UISETP.GE.AND UP0, UPT, UR4, URZ, UPT ;  /* 0x000000ff0400728c */ /* 0x001fd2000bf06270 */
[----:B-1----:R-:W-:Y:S05]  /*0170*/  BRA.U !UP0, `(.L_x_0) ;  /* 0x0000001108107547 */ /* 0x002fea000b800000 */
[----:B------:R-:W-:Y:S01]  /*0180*/  IMAD.MOV.U32 R4, RZ, RZ, RZ ;  /* 0x000000ffff047224 */ /* 0x000fe200078e00ff */
[----:B------:R-:W-:Y:S01]  /*0190*/  IADD3 R5, PT, PT, R2, -UR4, RZ ;  /* 0x8000000402057c10 */ /* 0x000fe2000fffe0ff */
[----:B------:R-:W-:-:S06]  /*01a0*/  UMOV UR4, URZ ;  /* 0x000000ff00047c82 */ /* 0x000fcc0008000000 */
.L_x_8:
[----:B------:R-:W0:Y:S01]  /*01b0*/  LDC R6, c[0x0][0x398] ;  /* 0x0000e600ff067b82 */ /* 0x000e220000000800 */
[----:B------:R-:W1:Y:S01]  /*01c0*/  LDCU UR5, c[0x0][0x3a4] ;  /* 0x00007480ff0577ac */ /* 0x000e620008000800 */
[----:B0-----:R-:W-:-:S04]  /*01d0*/  IADD3 R6, PT, PT, -R6, UR4, R3 ;  /* 0x0000000406067c10 */ /* 0x001fc8000fffe103 */
[----:B-1----:R-:W-:Y:S01]  /*01e0*/  ISETP.GE.AND P0, PT, R6, UR5, PT ;  /* 0x0000000506007c0c */ /* 0x002fe2000bf06270 */
[----:B------:R-:W-:-:S03]  /*01f0*/  UMOV UR5, URZ ;  /* 0x000000ff00057c82 */ /* 0x000fc60008000000 */
[----:B------:R-:W-:-:S13]  /*0200*/  ISETP.GT.AND P0, PT, R6, -0x1, !P0 ;  /* 0xffffffff0600780c */ /* 0x000fda0004704270 */
.L_x_7:
[----:B------:R-:W0:Y:S01]  /*0210*/  LDCU UR6, c[0x0][0x398] ;  /* 0x00007300ff0677ac */ /* 0x000e220008000800 */
[----:B------:R-:W-:Y:S01]  /*0220*/  IMAD.MOV.U32 R18, RZ, RZ, RZ ;  /* 0x000000ffff127224 */ /* 0x000fe200078e00ff */
[----:B------:R-:W1:Y:S01]  /*0230*/  LDCU UR11, c[0x0][0x3a0] ;  /* 0x00007400ff0b77ac */ /* 0x000e620008000800 */
[----:B------:R-:W-:Y:S01]  /*0240*/  UMOV UR7, UR5 ;  /* 0x0000000500077c82 */ /* 0x000fe20008000000 */
[----:B0-----:R-:W-:Y:S02]  /*0250*/  USHF.L.U32 UR8, UR6, 0x1, URZ ;  /* 0x0000000106087899 */ /* 0x001fe400080006ff */
[----:B------:R-:W-:Y:S01]  /*0260*/  IADD3 R7, PT, PT, R0, -UR6, RZ ;  /* 0x8000000600077c10 */ /* 0x000fe2000fffe0ff */
[----:B------:R-:W-:Y:S02]  /*0270*/  ULEA UR10, UR6, 0x1, 0x1 ;  /* 0x00000001060a7891 */ /* 0x000fe4000f8e08ff */
[----:B------:R-:W-:Y:S01]  /*0280*/  UISETP.GE.AND UP1, UPT, UR8, 0x7, UPT ;  /* 0x000000070800788c */ /* 0x000fe2000bf26270 */
[----:B------:R-:W-:Y:S01]  /*0290*/  IADD3 R7, PT, PT, R7, UR5, RZ ;  /* 0x0000000507077c10 */ /* 0x000fe2000fffe0ff */
[----:B------:R-:W-:-:S02]  /*02a0*/  UISETP.LT.AND UP0, UPT, URZ, UR8, UPT ;  /* 0x00000008ff00728c */ /* 0x000fc4000bf01270 */
[----:B------:R-:W-:Y:S01]  /*02b0*/  UIMAD UR6, UR4, UR10, UR5 ;  /* 0x0000000a040672a4 */ /* 0x000fe2000f8e0205 */
[C---:B-1----:R-:W-:Y:S01]  /*02c0*/  ISETP.GE.AND P1, PT, R7.reuse, UR11, PT ;  /* 0x0000000b07007c0c */ /* 0x042fe2000bf26270 */
[----:B------:R-:W-:Y:S02]  /*02d0*/  USEL UR9, URZ, UR8, !UP0 ;  /* 0x00000008ff097287 */ /* 0x000fe4000c000000 */
[----:B------:R-:W-:Y:S01]  /*02e0*/  UIMAD UR8, UR6, UR10, URZ ;  /* 0x0000000a060872a4 */ /* 0x000fe2000f8e02ff */
[----:B------:R-:W-:Y:S01]  /*02f0*/  ISETP.GT.AND P1, PT, R7, -0x1, !P1 ;  /* 0xffffffff0700780c */ /* 0x000fe20004f24270 */
[----:B------:R-:W-:Y:S02]  /*0300*/  UIADD3 UR5, UPT, UPT, UR5, 0x1, URZ ;  /* 0x0000000105057890 */ /* 0x000fe4000fffe0ff */
[----:B------:R-:W-:Y:S01]  /*0310*/  UISETP.NE.AND UP0, UPT, UR7, UR9, UPT ;  /* 0x000000090700728c */ /* 0x000fe2000bf05270 */
[----:B------:R-:W-:Y:S10]  /*0320*/  BRA.U !UP1, `(.L_x_1) ;  /* 0x0000000509d87547 */ /* 0x000ff4000b800000 */
[----:B------:R-:W0:Y:S01]  /*0330*/  LDCU UR7, c[0x0][0x39c] ;  /* 0x00007380ff0777ac */ /* 0x000e220008000800 */
[----:B------:R-:W1:Y:S01]  /*0340*/  LDC R9, c[0x0][0x3a4] ;  /* 0x0000e900ff097b82 */ /* 0x000e620000000800 */
[C---:B------:R-:W-:Y:S01]  /*0350*/  IADD3 R16, PT, PT, R5.reuse, 0x2, RZ ;  /* 0x0000000205107810 */ /* 0x040fe20007ffe0ff */
[C---:B------:R-:W-:Y:S01]  /*0360*/  VIADD R18, R5.reuse, 0x4 ;  /* 0x0000000405127836 */ /* 0x040fe20000000000 */
[----:B------:R-:W-:Y:S01]  /*0370*/  UIADD3 UR6, UPT, UPT, UR9, 0x1, URZ ;  /* 0x0000000109067890 */ /* 0x000fe2000fffe0ff */
[C---:B------:R-:W-:Y:S01]  /*0380*/  IADD3 R14, PT, PT, R5.reuse, 0x1, RZ ;  /* 0x00000001050e7810 */ /* 0x040fe20007ffe0ff */
[----:B------:R-:W2:Y:S01]  /*0390*/  LDCU UR9, c[0x0][0x3a4] ;  /* 0x00007480ff0977ac */ /* 0x000ea20008000800 */
[C---:B------:R-:W-:Y:S01]  /*03a0*/  IADD3 R8, PT, PT, R5.reuse, 0x5, RZ ;  /* 0x0000000505087810 */ /* 0x040fe20007ffe0ff */
[C---:B------:R-:W-:Y:S01]  /*03b0*/  VIADD R12, R5.reuse, 0x7 ;  /* 0x00000007050c7836 */ /* 0x040fe20000000000 */
[C---:B------:R-:W-:Y:S01]  /*03c0*/  IADD3 R10, PT, PT, R5.reuse, 0x6, RZ ;  /* 0x00000006050a7810 */ /* 0x040fe20007ffe0ff */
[----:B------:R-:W-:Y:S01]  /*03d0*/  ULOP3.LUT UR6, UR6, 0x7ffffff8, URZ, 0xc0, !UPT ;  /* 0x7ffffff806067892 */ /* 0x000fe2000f8ec0ff */
[----:B------:R-:W-:Y:S01]  /*03e0*/  IADD3 R24, PT, PT, R5, 0x3, RZ ;  /* 0x0000000305187810 */ /* 0x000fe20007ffe0ff */
[----:B------:R-:W3:Y:S01]  /*03f0*/  LDCU UR10, c[0x0][0x39c] ;  /* 0x00007380ff0a77ac */ /* 0x000ee20008000800 */
[----:B------:R-:W-:Y:S01]  /*0400*/  MOV R23, UR8 ;  /* 0x0000000800177c02 */ /* 0x000fe20008000f00 */
[----:B0-----:R-:W-:-:S02]  /*0410*/  IMAD R11, R7, UR7, R16 ;  /* 0x00000007070b7c24 */ /* 0x001fc4000f8e0210 */
[C---:B------:R-:W-:Y:S02]  /*0420*/  IMAD R21, R7.reuse, UR7, R14 ;  /* 0x0000000707157c24 */ /* 0x040fe4000f8e020e */
[C---:B------:R-:W-:Y:S02]  /*0430*/  IMAD R15, R7.reuse, UR7, R18 ;  /* 0x00000007070f7c24 */ /* 0x040fe4000f8e0212 */
[C---:B------:R-:W-:Y:S02]  /*0440*/  IMAD R17, R7.reuse, UR7, R8 ;  /* 0x0000000707117c24 */ /* 0x040fe4000f8e0208 */
[C---:B------:R-:W-:Y:S02]  /*0450*/  IMAD R19, R7.reuse, UR7, R10 ;  /* 0x0000000707137c24 */ /* 0x040fe4000f8e020a */
[C---:B------:R-:W-:Y:S02]  /*0460*/  IMAD R25, R7.reuse, UR7, R12 ;  /* 0x0000000707197c24 */ /* 0x040fe4000f8e020c */
[----:B------:R-:W-:-:S02]  /*0470*/  IMAD R13, R7, UR7, R24 ;  /* 0x00000007070d7c24 */ /* 0x000fc4000f8e0218 */
[----:B------:R-:W-:Y:S01]  /*0480*/  IMAD R27, R7, UR7, R5 ;  /* 0x00000007071b7c24 */ /* 0x000fe2000f8e0205 */
[----:B------:R-:W-:Y:S01]  /*0490*/  UIADD3 UR7, UPT, UPT, -UR6, URZ, URZ ;  /* 0x000000ff06077290 */ /* 0x000fe2000fffe1ff */
[--C-:B--2---:R-:W-:Y:S02]  /*04a0*/  IMAD R10, R11, UR9, R6.reuse ;  /* 0x000000090b0a7c24 */ /* 0x104fe4000f8e0206 */
[--C-:B------:R-:W-:Y:S02]  /*04b0*/  IMAD R21, R21, UR9, R6.reuse ;  /* 0x0000000915157c24 */ /* 0x100fe4000f8e0206 */
[--C-:B------:R-:W-:Y:S02]  /*04c0*/  IMAD R11, R15, UR9, R6.reuse ;  /* 0x000000090f0b7c24 */ /* 0x100fe4000f8e0206 */
[--C-:B------:R-:W-:Y:S02]  /*04d0*/  IMAD R18, R17, UR9, R6.reuse ;  /* 0x0000000911127c24 */ /* 0x100fe4000f8e0206 */
[----:B------:R-:W-:-:S02]  /*04e0*/  IMAD R19, R19, UR9, R6 ;  /* 0x0000000913137c24 */ /* 0x000fc4000f8e0206 */
[--C-:B------:R-:W-:Y:S02]  /*04f0*/  IMAD R20, R25, UR9, R6.reuse ;  /* 0x0000000919147c24 */ /* 0x100fe4000f8e0206 */
[--C-:B------:R-:W-:Y:S02]  /*0500*/  IMAD R8, R13, UR9, R6.reuse ;  /* 0x000000090d087c24 */ /* 0x100fe4000f8e0206 */
[----:B---3--:R-:W-:-:S07]  /*0510*/  IMAD R22, R27, UR9, R6 ;  /* 0x000000091b167c24 */ /* 0x008fce000f8e0206 */
.L_x_2:
[C---:B------:R-:W-:Y:S01]  /*0520*/  VIADD R12, R24.reuse, 0xfffffffd ;  /* 0xfffffffd180c7836 */ /* 0x040fe20000000000 */
[----:B------:R-:W-:-:S04]  /*0530*/  IADD3 R14, PT, PT, R24, -0x2, RZ ;  /* 0xfffffffe180e7810 */ /* 0x000fc80007ffe0ff */
[----:B------:R-:W-:Y:S02]  /*0540*/  ISETP.GE.AND P2, PT, R12, UR10, PT ;  /* 0x0000000a0c007c0c */ /* 0x000fe4000bf46270 */
[----:B------:R-:W-:Y:S02]  /*0550*/  ISETP.GE.AND P4, PT, R14, UR10, PT ;  /* 0x0000000a0e007c0c */ /* 0x000fe4000bf86270 */
[----:B------:R-:W-:Y:S02]  /*0560*/  ISETP.GT.AND P2, PT, R12, -0x1, !P2 ;  /* 0xffffffff0c00780c */ /* 0x000fe40005744270 */
[----:B------:R-:W0:Y:S01]  /*0570*/  LDC.64 R12, c[0x0][0x388] ;  /* 0x0000e200ff0c7b82 */ /* 0x000e220000000a00 */
[----:B------:R-:W-:Y:S02]  /*0580*/  ISETP.GT.AND P4, PT, R14, -0x1, !P4 ;  /* 0xffffffff0e00780c */ /* 0x000fe40006784270 */
[----:B------:R-:W-:Y:S02]  /*0590*/  PLOP3.LUT P2, PT, P0, P1, P2, 0x80, 0x0 ;  /* 0x000000000000781c */ /* 0x000fe40000743020 */
[----:B------:R-:W-:-:S11]  /*05a0*/  PLOP3.LUT P4, PT, P0, P1, P4, 0x80, 0x0 ;  /* 0x000000000000781c */ /* 0x000fd60000783040 */
[----:B------:R-:W2:Y:S08]  /*05b0*/  @P2 LDC.64 R16, c[0x0][0x380] ;  /* 0x0000e000ff102b82 */ /* 0x000eb00000000a00 */
[----:B------:R-:W3:Y:S01]  /*05c0*/  @P4 LDC.64 R14, c[0x0][0x380] ;  /* 0x0000e000ff0e4b82 */ /* 0x000ee20000000a00 */
[----:B0-----:R-:W-:-:S05]  /*05d0*/  IMAD.WIDE R12, R23, 0x4, R12 ;  /* 0x00000004170c7825 */ /* 0x001fca00078e020c */
[----:B------:R-:W4:Y:S04]  /*05e0*/  @P2 LDG.E R25, desc[UR12][R12.64] ;  /* 0x0000000c0c192981 */ /* 0x000f28000c1e1900 */
[----:B------:R-:W5:Y:S01]  /*05f0*/  @P4 LDG.E R29, desc[UR12][R12.64+0x4] ;  /* 0x0000040c0c1d4981 */ /* 0x000f62000c1e1900 */
[----:B--2---:R-:W-:-:S06]  /*0600*/  @P2 IMAD.WIDE R16, R22, 0x4, R16 ;  /* 0x0000000416102825 */ /* 0x004fcc00078e0210 */
[----:B------:R-:W4:Y:S01]  /*0610*/  @P2 LDG.E R16, desc[UR12][R16.64] ;  /* 0x0000000c10102981 */ /* 0x000f22000c1e1900 */
[----:B---3--:R-:W-:-:S06]  /*0620*/  @P4 IMAD.WIDE R14, R21, 0x4, R14 ;  /* 0x00000004150e4825 */ /* 0x008fcc00078e020e */
[----:B------:R-:W5:Y:S01]  /*0630*/  @P4 LDG.E R14, desc[UR12][R14.64] ;  /* 0x0000000c0e0e4981 */ /* 0x000f62000c1e1900 */
[----:B------:R-:W-:-:S04]  /*0640*/  IADD3 R26, PT, PT, R24, -0x1, RZ ;  /* 0xffffffff181a7810 */ /* 0x000fc80007ffe0ff */
[----:B------:R-:W-:-:S04]  /*0650*/  ISETP.GE.AND P5, PT, R26, UR10, PT ;  /* 0x0000000a1a007c0c */ /* 0x000fc8000bfa6270 */
[----:B------:R-:W-:-:S04]  /*0660*/  ISETP.GT.AND P5, PT, R26, -0x1, !P5 ;  /* 0xffffffff1a00780c */ /* 0x000fc80006fa4270 */
[----:B------:R-:W-:Y:S01]  /*0670*/  PLOP3.LUT P5, PT, P0, P1, P5, 0x80, 0x0 ;  /* 0x000000000000781c */ /* 0x000fe200007a3050 */
[C---:B------:R-:W-:Y:S01]  /*0680*/  VIADD R28, R24.reuse, 0x1 ;  /* 0x00000001181c7836 */ /* 0x040fe20000000000 */
[----:B------:R-:W-:-:S11]  /*0690*/  ISETP.GE.AND P3, PT, R24, UR10, PT ;  /* 0x0000000a18007c0c */ /* 0x000fd6000bf66270 */
[----:B------:R-:W0:Y:S01]  /*06a0*/  @P5 LDC.64 R26, c[0x0][0x380] ;  /* 0x0000e000ff1a5b82 */ /* 0x000e220000000a00 */
[----:B------:R-:W-:-:S04]  /*06b0*/  ISETP.GT.AND P3, PT, R24, -0x1, !P3 ;  /* 0xffffffff1800780c */ /* 0x000fc80005f64270 */
[----:B------:R-:W-:Y:S01]  /*06c0*/  PLOP3.LUT P3, PT, P0, P1, P3, 0x80, 0x0 ;  /* 0x000000000000781c */ /* 0x000fe20000763030 */
[----:B0-----:R-:W-:-:S04]  /*06d0*/  @P5 IMAD.WIDE R26, R10, 0x4, R26 ;  /* 0x000000040a1a5825 */ /* 0x001fc800078e021a */
[----:B----4-:R-:W-:Y:S01]  /*06e0*/  @P2 FFMA R4, R25, R16, R4 ;  /* 0x0000001019042223 */ /* 0x010fe20000000004 */
[----:B------:R-:W-:-:S07]  /*06f0*/  ISETP.GE.AND P2, PT, R28, UR10, PT ;  /* 0x0000000a1c007c0c */ /* 0x000fce000bf46270 */
[----:B------:R-:W0:Y:S01]  /*0700*/  @P3 LDC.64 R16, c[0x0][0x380] ;  /* 0x0000e000ff103b82 */ /* 0x000e220000000a00 */
[----:B------:R-:W2:Y:S01]  /*0710*/  @P5 LDG.E R25, desc[UR12][R26.64] ;  /* 0x0000000c1a195981 */ /* 0x000ea2000c1e1900 */
[----:B------:R-:W-:-:S04]  /*0720*/  ISETP.GT.AND P2, PT, R28, -0x1, !P2 ;  /* 0xffffffff1c00780c */ /* 0x000fc80005744270 */
[----:B------:R-:W-:Y:S01]  /*0730*/  PLOP3.LUT P2, PT, P0, P1, P2, 0x80, 0x0 ;  /* 0x000000000000781c */ /* 0x000fe20000743020 */
[----:B-----5:R-:W-:Y:S02]  /*0740*/  @P4 FFMA R4, R29, R14, R4 ;  /* 0x0000000e1d044223 */ /* 0x020fe40000000004 */
[----:B------:R-:W3:Y:S04]  /*0750*/  @P3 LDG.E R29, desc[UR12][R12.64+0xc] ;  /* 0x00000c0c0c1d3981 */ /* 0x000ee8000c1e1900 */
[----:B------:R-:W2:Y:S06]  /*0760*/  @P5 LDG.E R26, desc[UR12][R12.64+0x8] ;  /* 0x0000080c0c1a5981 */ /* 0x000eac000c1e1900 */
[----:B------:R-:W4:Y:S01]  /*0770*/  @P2 LDC.64 R14, c[0x0][0x380] ;  /* 0x0000e000ff0e2b82 */ /* 0x000f220000000a00 */
[----:B------:R-:W5:Y:S01]  /*0780*/  @P2 LDG.E R28, desc[UR12][R12.64+0x10] ;  /* 0x0000100c0c1c2981 */ /* 0x000f62000c1e1900 */
[----:B0-----:R-:W-:-:S06]  /*0790*/  @P3 IMAD.WIDE R16, R8, 0x4, R16 ;  /* 0x0000000408103825 */ /* 0x001fcc00078e0210 */
[----:B------:R0:W3:Y:S01]  /*07a0*/  @P3 LDG.E R17, desc[UR12][R16.64] ;  /* 0x0000000c10113981 */ /* 0x0000e2000c1e1900 */
[----:B----4-:R-:W-:-:S06]  /*07b0*/  @P2 IMAD.WIDE R14, R11, 0x4, R14 ;  /* 0x000000040b0e2825 */ /* 0x010fcc00078e020e */
[----:B------:R4:W5:Y:S01]  /*07c0*/  @P2 LDG.E R15, desc[UR12][R14.64] ;  /* 0x0000000c0e0f2981 */ /* 0x000962000c1e1900 */
[C---:B0-----:R-:W-:Y:S01]  /*07d0*/  VIADD R16, R24.reuse, 0x4 ;  /* 0x0000000418107836 */ /* 0x041fe20000000000 */
[----:B----4-:R-:W-:-:S04]  /*07e0*/  IADD3 R14, PT, PT, R24, 0x3, RZ ;  /* 0x00000003180e7810 */ /* 0x010fc80007ffe0ff */
[----:B------:R-:W-:-:S04]  /*07f0*/  ISETP.GE.AND P6, PT, R16, UR10, PT ;  /* 0x0000000a10007c0c */ /* 0x000fc8000bfc6270 */
[----:B------:R-:W-:-:S04]  /*0800*/  ISETP.GT.AND P6, PT, R16, -0x1, !P6 ;  /* 0xffffffff1000780c */ /* 0x000fc800077c4270 */
[----:B------:R-:W-:Y:S01]  /*0810*/  PLOP3.LUT P6, PT, P0, P1, P6, 0x80, 0x0 ;  /* 0x000000000000781c */ /* 0x000fe200007c3060 */
[----:B--2---:R-:W-:Y:S01]  /*0820*/  @P5 FFMA R4, R26, R25, R4 ;  /* 0x000000191a045223 */ /* 0x004fe20000000004 */
[----:B------:R-:W-:-:S04]  /*0830*/  IADD3 R25, PT, PT, R24, 0x2, RZ ;  /* 0x0000000218197810 */ /* 0x000fc80007ffe0ff */
[C---:B------:R-:W-:Y:S02]  /*0840*/  ISETP.GE.AND P4, PT, R25.reuse, UR10, PT ;  /* 0x0000000a19007c0c */ /* 0x040fe4000bf86270 */
[C---:B------:R-:W-:Y:S02]  /*0850*/  ISETP.GE.AND P5, PT, R14.reuse, UR10, PT ;  /* 0x0000000a0e007c0c */ /* 0x040fe4000bfa6270 */
[----:B------:R-:W-:Y:S02]  /*0860*/  ISETP.GT.AND P4, PT, R25, -0x1, !P4 ;  /* 0xffffffff1900780c */ /* 0x000fe40006784270 */
[----:B------:R-:W-:Y:S02]  /*0870*/  ISETP.GT.AND P5, PT, R14, -0x1, !P5 ;  /* 0xffffffff0e00780c */ /* 0x000fe40006fa4270 */
[----:B------:R-:W-:Y:S02]  /*0880*/  PLOP3.LUT P4, PT, P0, P1, P4, 0x80, 0x0 ;  /* 0x000000000000781c */ /* 0x000fe40000783040 */
[----:B------:R-:W-:Y:S01]  /*0890*/  PLOP3.LUT P5, PT, P0, P1, P5, 0x80, 0x0 ;  /* 0x000000000000781c */ /* 0x000fe200007a3050 */
[----:B---3--:R-:W-:-:S10]  /*08a0*/  @P3 FFMA R4, R29, R17, R4 ;  /* 0x000000111d043223 */ /* 0x008fd40000000004 */
[----:B------:R-:W0:Y:S01]  /*08b0*/  @P4 LDC.64 R26, c[0x0][0x380] ;  /* 0x0000e000ff1a4b82 */ /* 0x000e220000000a00 */
[----:B------:R-:W2:Y:S04]  /*08c0*/  @P4 LDG.E R25, desc[UR12][R12.64+0x14] ;  /* 0x0000140c0c194981 */ /* 0x000ea8000c1e1900 */
[----:B------:R-:W3:Y:S03]  /*08d0*/  @P5 LDG.E R29, desc[UR12][R12.64+0x18] ;  /* 0x0000180c0c1d5981 */ /* 0x000ee6000c1e1900 */
[----:B------:R-:W4:Y:S01]  /*08e0*/  @P5 LDC.64 R16, c[0x0][0x380] ;  /* 0x0000e000ff105b82 */ /* 0x000f220000000a00 */
[----:B-----5:R-:W-:Y:S02]  /*08f0*/  @P2 FFMA R4, R28, R15, R4 ;  /* 0x0000000f1c042223 */ /* 0x020fe40000000004 */
[----:B------:R-:W5:Y:S05]  /*0900*/  @P6 LDG.E R28, desc[UR12][R12.64+0x1c] ;  /* 0x00001c0c0c1c6981 */ /* 0x000f6a000c1e1900 */
[----:B------:R-:W1:Y:S01]  /*0910*/  @P6 LDC.64 R14, c[0x0][0x380] ;  /* 0x0000e000ff0e6b82 */ /* 0x000e620000000a00 */
[----:B0-----:R-:W-:-:S06]  /*0920*/  @P4 IMAD.WIDE R26, R18, 0x4, R26 ;  /* 0x00000004121a4825 */ /* 0x001fcc00078e021a */
[----:B------:R-:W2:Y:S01]  /*0930*/  @P4 LDG.E R27, desc[UR12][R26.64] ;  /* 0x0000000c1a1b4981 */ /* 0x000ea2000c1e1900 */
[----:B----4-:R-:W-:-:S06]  /*0940*/  @P5 IMAD.WIDE R16, R19, 0x4, R16 ;  /* 0x0000000413105825 */ /* 0x010fcc00078e0210 */
[----:B------:R-:W3:Y:S01]  /*0950*/  @P5 LDG.E R17, desc[UR12][R16.64] ;  /* 0x0000000c10115981 */ /* 0x000ee2000c1e1900 */
[----:B-1----:R-:W-:-:S06]  /*0960*/  @P6 IMAD.WIDE R14, R20, 0x4, R14 ;  /* 0x00000004140e6825 */ /* 0x002fcc00078e020e */
[----:B------:R-:W5:Y:S01]  /*0970*/  @P6 LDG.E R15, desc[UR12][R14.64] ;  /* 0x0000000c0e0f6981 */ /* 0x000f62000c1e1900 */
[----:B------:R-:W-:-:S04]  /*0980*/  UIADD3 UR7, UPT, UPT, UR7, 0x8, URZ ;  /* 0x0000000807077890 */ /* 0x000fc8000fffe0ff */
[----:B------:R-:W-:Y:S01]  /*0990*/  UISETP.NE.AND UP1, UPT, UR7, URZ, UPT ;  /* 0x000000ff0700728c */ /* 0x000fe2000bf25270 */
[----:B------:R-:W-:Y:S01]  /*09a0*/  IADD3 R24, PT, PT, R24, 0x8, RZ ;  /* 0x0000000818187810 */ /* 0x000fe20007ffe0ff */
[----:B------:R-:W-:Y:S01]  /*09b0*/  IMAD R8, R9, 0x8, R8 ;  /* 0x0000000809087824 */ /* 0x000fe200078e0208 */
[----:B------:R-:W-:Y:S01]  /*09c0*/  IADD3 R23, PT, PT, R23, 0x8, RZ ;  /* 0x0000000817177810 */ /* 0x000fe20007ffe0ff */
[C---:B------:R-:W-:Y:S01]  /*09d0*/  IMAD R10, R9.reuse, 0x8, R10 ;  /* 0x00000008090a7824 */ /* 0x040fe200078e020a */
[C---:B------:R-:W-:Y:S01]  /*09e0*/  LEA R22, R9.reuse, R22, 0x3 ;  /* 0x0000001609167211 */ /* 0x040fe200078e18ff */
[C---:B------:R-:W-:Y:S01]  /*09f0*/  IMAD R19, R9.reuse, 0x8, R19 ;  /* 0x0000000809137824 */ /* 0x040fe200078e0213 */
[C---:B------:R-:W-:Y:S02]  /*0a00*/  LEA R21, R9.reuse, R21, 0x3 ;  /* 0x0000001509157211 */ /* 0x040fe400078e18ff */
[C---:B------:R-:W-:Y:S02]  /*0a10*/  LEA R11, R9.reuse, R11, 0x3 ;  /* 0x0000000b090b7211 */ /* 0x040fe400078e18ff */
[----:B------:R-:W-:-:S02]  /*0a20*/  LEA R18, R9, R18, 0x3 ;  /* 0x0000001209127211 */ /* 0x000fc400078e18ff */
[----:B------:R-:W-:Y:S01]  /*0a30*/  LEA R20, R9, R20, 0x3 ;  /* 0x0000001409147211 */ /* 0x000fe200078e18ff */
[----:B--2---:R-:W-:-:S04]  /*0a40*/  @P4 FFMA R4, R25, R27, R4 ;  /* 0x0000001b19044223 */ /* 0x004fc80000000004 */
[----:B---3--:R-:W-:-:S04]  /*0a50*/  @P5 FFMA R4, R29, R17, R4 ;  /* 0x000000111d045223 */ /* 0x008fc80000000004 */
[----:B-----5:R-:W-:Y:S01]  /*0a60*/  @P6 FFMA R4, R28, R15, R4 ;  /* 0x0000000f1c046223 */ /* 0x020fe20000000004 */
[----:B------:R-:W-:Y:S06]  /*0a70*/  BRA.U UP1, `(.L_x_2) ;  /* 0xfffffff901a87547 */ /* 0x000fec000b83ffff */
[----:B------:R-:W-:-:S07]  /*0a80*/  MOV R18, UR6 ;  /* 0x0000000600127c02 */ /* 0x000fce0008000f00 */
.L_x_1:
[----:B------:R-:W0:Y:S01]  /*0a90*/  LDCU UR6, c[0x0][0x398] ;  /* 0x00007300ff0677ac */ /* 0x000e220008000800 */
[----:B------:R-:W1:Y:S01]  /*0aa0*/  LDCU UR10, c[0x0][0x39c] ;  /* 0x00007380ff0a77ac */ /* 0x000e620008000800 */
[----:B0-----:R-:W-:-:S04]  /*0ab0*/  USHF.L.U32 UR6, UR6, 0x1, URZ ;  /* 0x0000000106067899 */ /* 0x001fc800080006ff */
[----:B------:R-:W-:-:S04]  /*0ac0*/  UISETP.LT.AND UP1, UPT, URZ, UR6, UPT ;  /* 0x00000006ff00728c */ /* 0x000fc8000bf21270 */
[----:B------:R-:W-:-:S04]  /*0ad0*/  USEL UR6, URZ, UR6, !UP1 ;  /* 0x00000006ff067287 */ /* 0x000fc8000c800000 */
[----:B------:R-:W-:Y:S02]  /*0ae0*/  ULOP3.LUT UR7, UR6, 0x6, URZ, 0xc0, !UPT ;  /* 0x0000000606077892 */ /* 0x000fe4000f8ec0ff */
[----:B------:R-:W-:Y:S02]  /*0af0*/  ULOP3.LUT UP2, URZ, UR6, 0x2, URZ, 0xc0, !UPT ;  /* 0x0000000206ff7892 */ /* 0x000fe4000f84c0ff */
[----:B------:R-:W-:-:S09]  /*0b00*/  UISETP.GE.U32.AND UP1, UPT, UR7, 0x3, UPT ;  /* 0x000000030700788c */ /* 0x000fd2000bf26070 */
[----:B-1----:R-:W-:Y:S05]  /*0b10*/  BRA.U !UP1, `(.L_x_3) ;  /* 0x0000000109d47547 */ /* 0x002fea000b800000 */
[----:B------:R-:W0:Y:S01]  /*0b20*/  LDCU UR7, c[0x0][0x39c] ;  /* 0x00007380ff0777ac */ /* 0x000e220008000800 */
[----:B------:R-:W-:Y:S01]  /*0b30*/  IMAD.IADD R10, R5, 0x1, R18 ;  /* 0x00000001050a7824 */ /* 0x000fe200078e0212 */
[----:B------:R-:W1:Y:S04]  /*0b40*/  LDC.64 R16, c[0x0][0x388] ;  /* 0x0000e200ff107b82 */ /* 0x000e680000000a00 */
[C---:B------:R-:W-:Y:S02]  /*0b50*/  IADD3 R24, PT, PT, R10.reuse, 0x1, RZ ;  /* 0x000000010a187810 */ /* 0x040fe40007ffe0ff */
[C---:B------:R-:W-:Y:S02]  /*0b60*/  IADD3 R22, PT, PT, R10.reuse, 0x2, RZ ;  /* 0x000000020a167810 */ /* 0x040fe40007ffe0ff */
[----:B------:R-:W-:-:S02]  /*0b70*/  IADD3 R20, PT, PT, R10, 0x3, RZ ;  /* 0x000000030a147810 */ /* 0x000fc40007ffe0ff */
[----:B0-----:R-:W-:Y:S02]  /*0b80*/  ISETP.GE.AND P2, PT, R10, UR7, PT ;  /* 0x000000070a007c0c */ /* 0x001fe4000bf46270 */
[----:B------:R-:W-:Y:S02]  /*0b90*/  ISETP.GE.AND P3, PT, R24, UR7, PT ;  /* 0x0000000718007c0c */ /* 0x000fe4000bf66270 */
[----:B------:R-:W-:Y:S02]  /*0ba0*/  ISETP.GT.AND P2, PT, R10, -0x1, !P2 ;  /* 0xffffffff0a00780c */ /* 0x000fe40005744270 */
[----:B------:R-:W-:Y:S02]  /*0bb0*/  ISETP.GT.AND P3, PT, R24, -0x1, !P3 ;  /* 0xffffffff1800780c */ /* 0x000fe40005f64270 */
[----:B------:R-:W-:Y:S02]  /*0bc0*/  PLOP3.LUT P2, PT, P0, P1, P2, 0x80, 0x0 ;  /* 0x000000000000781c */ /* 0x000fe40000743020 */
[----:B------:R-:W-:-:S02]  /*0bd0*/  ISETP.GE.AND P4, PT, R22, UR7, PT ;  /* 0x0000000716007c0c */ /* 0x000fc4000bf86270 */
[----:B------:R-:W-:Y:S02]  /*0be0*/  PLOP3.LUT P3, PT, P0, P1, P3, 0x80, 0x0 ;  /* 0x000000000000781c */ /* 0x000fe40000763030 */
[----:B------:R-:W-:Y:S02]  /*0bf0*/  ISETP.GT.AND P4, PT, R22, -0x1, !P4 ;  /* 0xffffffff1600780c */ /* 0x000fe40006784270 */
[C---:B------:R-:W-:Y:S02]  /*0c00*/  ISETP.GE.AND P5, PT, R20.reuse, UR7, PT ;  /* 0x0000000714007c0c */ /* 0x040fe4000bfa6270 */
[----:B------:R-:W-:Y:S02]  /*0c10*/  PLOP3.LUT P4, PT, P0, P1, P4, 0x80, 0x0 ;  /* 0x000000000000781c */ /* 0x000fe40000783040 */
[----:B------:R-:W-:Y:S01]  /*0c20*/  ISETP.GT.AND P5, PT, R20, -0x1, !P5 ;  /* 0xffffffff1400780c */ /* 0x000fe20006fa4270 */
[----:B------:R-:W0:Y:S01]  /*0c30*/  @P2 LDC R25, c[0x0][0x3a4] ;  /* 0x0000e900ff192b82 */ /* 0x000e220000000800 */
[----:B------:R-:W-:-:S02]  /*0c40*/  @P2 IMAD R11, R7, UR7, R10 ;  /* 0x00000007070b2c24 */ /* 0x000fc4000f8e020a */
[----:B------:R-:W-:Y:S01]  /*0c50*/  PLOP3.LUT P5, PT, P0, P1, P5, 0x80, 0x0 ;  /* 0x000000000000781c */ /* 0x000fe200007a3050 */
[----:B------:R-:W-:-:S04]  /*0c60*/  @P3 IMAD R24, R7, UR7, R24 ;  /* 0x0000000707183c24 */ /* 0x000fc8000f8e0218 */
[----:B------:R-:W2:Y:S02]  /*0c70*/  @P2 LDC.64 R14, c[0x0][0x380] ;  /* 0x0000e000ff0e2b82 */ /* 0x000ea40000000a00 */
[----:B------:R-:W-:-:S06]  /*0c80*/  @P4 IMAD R22, R7, UR7, R22 ;  /* 0x0000000707164c24 */ /* 0x000fcc000f8e0216 */
[----:B------:R-:W3:Y:S08]  /*0c90*/  @P3 LDC R23, c[0x0][0x3a4] ;  /* 0x0000e900ff173b82 */ /* 0x000ef00000000800 */
[----:B------:R-:W4:Y:S01]  /*0ca0*/  @P3 LDC.64 R12, c[0x0][0x380] ;  /* 0x0000e000ff0c3b82 */ /* 0x000f220000000a00 */
[----:B0-----:R-:W-:-:S07]  /*0cb0*/  @P2 IMAD R25, R11, R25, R6 ;  /* 0x000000190b192224 */ /* 0x001fce00078e0206 */
[----:B------:R-:W0:Y:S01]  /*0cc0*/  @P4 LDC R21, c[0x0][0x3a4] ;  /* 0x0000e900ff154b82 */ /* 0x000e220000000800 */
[----:B--2---:R-:W-:-:S04]  /*0cd0*/  @P2 IMAD.WIDE R14, R25, 0x4, R14 ;  /* 0x00000004190e2825 */ /* 0x004fc800078e020e */
[----:B------:R-:W-:-:S03]  /*0ce0*/  VIADD R25, R18, UR8 ;  /* 0x0000000812197c36 */ /* 0x000fc60008000000 */
[----:B------:R-:W2:Y:S01]  /*0cf0*/  @P4 LDC.64 R8, c[0x0][0x380] ;  /* 0x0000e000ff084b82 */ /* 0x000ea20000000a00 */
[----:B---3--:R-:W-:Y:S01]  /*0d00*/  @P3 IMAD R23, R24, R23, R6 ;  /* 0x0000001718173224 */ /* 0x008fe200078e0206 */
[----:B------:R-:W3:Y:S01]  /*0d10*/  @P2 LDG.E R15, desc[UR12][R14.64] ;  /* 0x0000000c0e0f2981 */ /* 0x000ee2000c1e1900 */
[----:B-1----:R-:W-:-:S05]  /*0d20*/  IMAD.WIDE R16, R25, 0x4, R16 ;  /* 0x0000000419107825 */ /* 0x002fca00078e0210 */
[----:B------:R-:W1:Y:S01]  /*0d30*/  @P5 LDC R19, c[0x0][0x3a4] ;  /* 0x0000e900ff135b82 */ /* 0x000e620000000800 */
[----:B----4-:R-:W-:Y:S01]  /*0d40*/  @P3 IMAD.WIDE R12, R23, 0x4, R12 ;  /* 0x00000004170c3825 */ /* 0x010fe200078e020c */
[----:B------:R-:W4:Y:S03]  /*0d50*/  @P5 LDG.E R25, desc[UR12][R16.64+0xc] ;  /* 0x00000c0c10195981 */ /* 0x000f26000c1e1900 */
[----:B------:R-:W-:Y:S02]  /*0d60*/  @P5 IMAD R20, R7, UR7, R20 ;  /* 0x0000000707145c24 */ /* 0x000fe4000f8e0214 */
[----:B------:R-:W5:Y:S01]  /*0d70*/  @P3 LDG.E R12, desc[UR12][R12.64] ;  /* 0x0000000c0c0c3981 */ /* 0x000f62000c1e1900 */
[----:B------:R-:W1:Y:S01]  /*0d80*/  @P5 LDC.64 R10, c[0x0][0x380] ;  /* 0x0000e000ff0a5b82 */ /* 0x000e620000000a00 */
[----:B0-----:R-:W-:Y:S02]  /*0d90*/  @P4 IMAD R23, R22, R21, R6 ;  /* 0x0000001516174224 */ /* 0x001fe400078e0206 */
[----:B------:R-:W3:Y:S02]  /*0da0*/  @P2 LDG.E R21, desc[UR12][R16.64] ;  /* 0x0000000c10152981 */ /* 0x000ee4000c1e1900 */
[----:B--2---:R-:W-:-:S06]  /*0db0*/  @P4 IMAD.WIDE R8, R23, 0x4, R8 ;  /* 0x0000000417084825 */ /* 0x004fcc00078e0208 */
[----:B------:R-:W2:Y:S01]  /*0dc0*/  @P4 LDG.E R8, desc[UR12][R8.64] ;  /* 0x0000000c08084981 */ /* 0x000ea2000c1e1900 */
[----:B-1----:R-:W-:-:S03]  /*0dd0*/  @P5 IMAD R23, R20, R19, R6 ;  /* 0x0000001314175224 */ /* 0x002fc600078e0206 */
[----:B------:R-:W5:Y:S01]  /*0de0*/  @P3 LDG.E R19, desc[UR12][R16.64+0x4] ;  /* 0x0000040c10133981 */ /* 0x000f62000c1e1900 */
[----:B------:R-:W-:-:S03]  /*0df0*/  @P5 IMAD.WIDE R10, R23, 0x4, R10 ;  /* 0x00000004170a5825 */ /* 0x000fc600078e020a */
[----:B------:R-:W2:Y:S04]  /*0e00*/  @P4 LDG.E R23, desc[UR12][R16.64+0x8] ;  /* 0x0000080c10174981 */ /* 0x000ea8000c1e1900 */
[----:B------:R-:W4:Y:S01]  /*0e10*/  @P5 LDG.E R10, desc[UR12][R10.64] ;  /* 0x0000000c0a0a5981 */ /* 0x000f22000c1e1900 */
[----:B------:R-:W-:Y:S01]  /*0e20*/  IADD3 R18, PT, PT, R18, 0x4, RZ ;  /* 0x0000000412127810 */ /* 0x000fe20007ffe0ff */
[----:B---3--:R-:W-:-:S04]  /*0e30*/  @P2 FFMA R4, R21, R15, R4 ;  /* 0x0000000f15042223 */ /* 0x008fc80000000004 */
[----:B-----5:R-:W-:-:S04]  /*0e40*/  @P3 FFMA R4, R19, R12, R4 ;  /* 0x0000000c13043223 */ /* 0x020fc80000000004 */
[----:B--2---:R-:W-:-:S04]  /*0e50*/  @P4 FFMA R4, R23, R8, R4 ;  /* 0x0000000817044223 */ /* 0x004fc80000000004 */
[----:B----4-:R-:W-:-:S07]  /*0e60*/  @P5 FFMA R4, R25, R10, R4 ;  /* 0x0000000a19045223 */ /* 0x010fce0000000004 */
.L_x_3:
[----:B------:R-:W-:Y:S05]  /*0e70*/  BRA.U !UP2, `(.L_x_4) ;  /* 0x000000010a747547 */ /* 0x000fea000b800000 */
[----:B------:R-:W0:Y:S01]  /*0e80*/  LDCU UR7, c[0x0][0x39c] ;  /* 0x00007380ff0777ac */ /* 0x000e220008000800 */
[----:B------:R-:W-:Y:S01]  /*0e90*/  IADD3 R16, PT, PT, R5, R18, RZ ;  /* 0x0000001205107210 */ /* 0x000fe20007ffe0ff */
[----:B------:R-:W1:Y:S01]  /*0ea0*/  LDC.64 R10, c[0x0][0x388] ;  /* 0x0000e200ff0a7b82 */ /* 0x000e620000000a00 */
[----:B------:R-:W-:Y:S02]  /*0eb0*/  VIADD R19, R18, UR8 ;  /* 0x0000000812137c36 */ /* 0x000fe40008000000 */
[C---:B------:R-:W-:Y:S02]  /*0ec0*/  IADD3 R14, PT, PT, R16.reuse, 0x1, RZ ;  /* 0x00000001100e7810 */ /* 0x040fe40007ffe0ff */
[----:B0-----:R-:W-:Y:S02]  /*0ed0*/  ISETP.GE.AND P2, PT, R16, UR7, PT ;  /* 0x0000000710007c0c */ /* 0x001fe4000bf46270 */
[----:B------:R-:W-:Y:S02]  /*0ee0*/  ISETP.GE.AND P3, PT, R14, UR7, PT ;  /* 0x000000070e007c0c */ /* 0x000fe4000bf66270 */
[----:B------:R-:W-:-:S02]  /*0ef0*/  ISETP.GT.AND P2, PT, R16, -0x1, !P2 ;  /* 0xffffffff1000780c */ /* 0x000fc40005744270 */
[----:B------:R-:W-:Y:S02]  /*0f00*/  ISETP.GT.AND P3, PT, R14, -0x1, !P3 ;  /* 0xffffffff0e00780c */ /* 0x000fe40005f64270 */
[----:B------:R-:W-:Y:S01]  /*0f10*/  PLOP3.LUT P2, PT, P0, P1, P2, 0x80, 0x0 ;  /* 0x000000000000781c */ /* 0x000fe20000743020 */
[----:B-1----:R-:W-:Y:S01]  /*0f20*/  IMAD.WIDE R10, R19, 0x4, R10 ;  /* 0x00000004130a7825 */ /* 0x002fe200078e020a */
[----:B------:R-:W-:-:S11]  /*0f30*/  PLOP3.LUT P3, PT, P0, P1, P3, 0x80, 0x0 ;  /* 0x000000000000781c */ /* 0x000fd60000763030 */
[----:B------:R-:W0:Y:S01]  /*0f40*/  @P2 LDC R17, c[0x0][0x3a4] ;  /* 0x0000e900ff112b82 */ /* 0x000e220000000800 */
[----:B------:R-:W-:-:S07]  /*0f50*/  @P2 IMAD R15, R7, UR7, R16 ;  /* 0x00000007070f2c24 */ /* 0x000fce000f8e0210 */
[----:B------:R-:W1:Y:S08]  /*0f60*/  @P2 LDC.64 R12, c[0x0][0x380] ;  /* 0x0000e000ff0c2b82 */ /* 0x000e700000000a00 */
[----:B------:R-:W2:Y:S08]  /*0f70*/  @P3 LDC R20, c[0x0][0x3a4] ;  /* 0x0000e900ff143b82 */ /* 0x000eb00000000800 */
[----:B------:R-:W3:Y:S01]  /*0f80*/  @P3 LDC.64 R8, c[0x0][0x380] ;  /* 0x0000e000ff083b82 */ /* 0x000ee20000000a00 */
[----:B0-----:R-:W-:-:S02]  /*0f90*/  @P2 IMAD R15, R15, R17, R6 ;  /* 0x000000110f0f2224 */ /* 0x001fc400078e0206 */
[----:B------:R-:W-:Y:S02]  /*0fa0*/  @P3 IMAD R17, R7, UR7, R14 ;  /* 0x0000000707113c24 */ /* 0x000fe4000f8e020e */
[----:B-1----:R-:W-:Y:S02]  /*0fb0*/  @P2 IMAD.WIDE R12, R15, 0x4, R12 ;  /* 0x000000040f0c2825 */ /* 0x002fe400078e020c */
[----:B------:R-:W4:Y:S04]  /*0fc0*/  @P2 LDG.E R15, desc[UR12][R10.64] ;  /* 0x0000000c0a0f2981 */ /* 0x000f28000c1e1900 */
[----:B------:R-:W4:Y:S01]  /*0fd0*/  @P2 LDG.E R12, desc[UR12][R12.64] ;  /* 0x0000000c0c0c2981 */ /* 0x000f22000c1e1900 */
[----:B--2---:R-:W-:-:S04]  /*0fe0*/  @P3 IMAD R17, R17, R20, R6 ;  /* 0x0000001411113224 */ /* 0x004fc800078e0206 */
[----:B---3--:R-:W-:Y:S02]  /*0ff0*/  @P3 IMAD.WIDE R8, R17, 0x4, R8 ;  /* 0x0000000411083825 */ /* 0x008fe400078e0208 */
[----:B------:R-:W2:Y:S04]  /*1000*/  @P3 LDG.E R17, desc[UR12][R10.64+0x4] ;  /* 0x0000040c0a113981 */ /* 0x000ea8000c1e1900 */
[----:B------:R-:W2:Y:S01]  /*1010*/  @P3 LDG.E R8, desc[UR12][R8.64] ;  /* 0x0000000c08083981 */ /* 0x000ea2000c1e1900 */
[----:B------:R-:W-:Y:S01]  /*1020*/  IADD3 R18, PT, PT, R18, 0x2, RZ ;  /* 0x0000000212127810 */ /* 0x000fe20007ffe0ff */
[----:B----4-:R-:W-:-:S04]  /*1030*/  @P2 FFMA R4, R15, R12, R4 ;  /* 0x0000000c0f042223 */ /* 0x010fc80000000004 */
[----:B--2---:R-:W-:-:S07]  /*1040*/  @P3 FFMA R4, R17, R8, R4 ;  /* 0x0000000811043223 */ /* 0x004fce0000000004 */
.L_x_4:
[----:B------:R-:W-:Y:S01]  /*1050*/  IADD3 R12, PT, PT, R5, R18, RZ ;  /* 0x00000012050c7210 */ /* 0x000fe20007ffe0ff */
[----:B------:R-:W-:Y:S03]  /*1060*/  BSSY.RECONVERGENT B0, `(.L_x_5) ;  /* 0x0000010000007945 */ /* 0x000fe60003800200 */
[----:B------:R-:W-:-:S04]  /*1070*/  ISETP.GE.AND P2, PT, R12, UR10, PT ;  /* 0x0000000a0c007c0c */ /* 0x000fc8000bf46270 */
[----:B------:R-:W-:-:S04]  /*1080*/  ISETP.GT.AND P2, PT, R12, -0x1, !P2 ;  /* 0xffffffff0c00780c */ /* 0x000fc80005744270 */
[----:B------:R-:W-:-:S13]  /*1090*/  PLOP3.LUT P2, PT, P0, P1, P2, 0x80, 0x0 ;  /* 0x000000000000781c */ /* 0x000fda0000743020 */
[----:B------:R-:W-:Y:S05]  /*10a0*/  @!P2 BRA `(.L_x_6) ;  /* 0x00000000002ca947 */ /* 0x000fea0003800000 */
[----:B------:R-:W0:Y:S01]  /*10b0*/  LDC.64 R10, c[0x0][0x388] ;  /* 0x0000e200ff0a7b82 */ /* 0x000e220000000a00 */
[----:B------:R-:W1:Y:S01]  /*10c0*/  LDCU UR7, c[0x0][0x3a4] ;  /* 0x00007480ff0777ac */ /* 0x000e620008000800 */
[----:B------:R-:W-:Y:S01]  /*10d0*/  IMAD R13, R7, UR10, R12 ;  /* 0x0000000a070d7c24 */ /* 0x000fe2000f8e020c */
[----:B------:R-:W-:-:S05]  /*10e0*/  IADD3 R7, PT, PT, R18, UR8, RZ ;  /* 0x0000000812077c10 */ /* 0x000fca000fffe0ff */
[----:B------:R-:W2:Y:S01]  /*10f0*/  LDC.64 R8, c[0x0][0x380] ;  /* 0x0000e000ff087b82 */ /* 0x000ea20000000a00 */
[----:B-1----:R-:W-:Y:S02]  /*1100*/  IMAD R13, R13, UR7, R6 ;  /* 0x000000070d0d7c24 */ /* 0x002fe4000f8e0206 */
[----:B0-----:R-:W-:-:S06]  /*1110*/  IMAD.WIDE R10, R7, 0x4, R10 ;  /* 0x00000004070a7825 */ /* 0x001fcc00078e020a */
[----:B------:R-:W3:Y:S01]  /*1120*/  LDG.E R11, desc[UR12][R10.64] ;  /* 0x0000000c0a0b7981 */ /* 0x000ee2000c1e1900 */
[----:B--2---:R-:W-:-:S06]  /*1130*/  IMAD.WIDE R8, R13, 0x4, R8 ;  /* 0x000000040d087825 */ /* 0x004fcc00078e0208 */
[----:B------:R-:W3:Y:S02]  /*1140*/  LDG.E R8, desc[UR12][R8.64] ;  /* 0x0000000c08087981 */ /* 0x000ee4000c1e1900 */
[----:B---3--:R-:W-:-:S07]  /*1150*/  FFMA R4, R11, R8, R4 ;  /* 0x000000080b047223 */ /* 0x008fce0000000004 */
.L_x_6:
[----:B------:R-:W-:Y:S05]  /*1160*/  BSYNC.RECONVERGENT B0 ;  /* 0x0000000000007941 */ /* 0x000fea0003800200 */
.L_x_5:
[----:B------:R-:W-:Y:S05]  /*1170*/  BRA.U UP0, `(.L_x_7) ;  /* 0xfffffff100247547 */ /* 0x000fea000b83ffff */
[----:B------:R-:W-:Y:S02]  /*1180*/  UISETP.NE.AND UP0, UPT, UR4, UR6, UPT ;  /* 0x000000060400728c */ /* 0x000fe4000bf05270 */
[----:B------:R-:W-:-:S07]  /*1190*/  UIADD3 UR5, UPT, UPT, UR4, 0x1, URZ ;  /* 0x0000000104057890 */ /* 0x000fce000fffe0ff */
[----:B------:R-:W-:Y:S01]  /*11a0*/  UMOV UR4, UR5 ;  /* 0x0000000500047c82 */ /* 0x000fe20008000000 */
[----:B------:R-:W-:Y:S05]  /*11b0*/  BRA.U UP0, `(.L_x_8) ;  /* 0xffffffed00fc7547 */ /* 0x000fea000b83ffff */
.L_x_0:
[----:B------:R-:W0:Y:S01]  /*11c0*/  LDC.64 R6, c[0x0][0x390] ;  /* 0x0000e400ff067b82 */ /* 0x000e220000000a00 */
[----:B------:R-:W1:Y:S01]  /*11d0*/  LDCU UR5, c[0x0][0x3a4] ;  /* 0x00007480ff0577ac */ /* 0x000e620008000800 */
[----:B------:R-:W-:-:S04]  /*11e0*/  IMAD R0, R0, UR10, R2 ;  /* 0x0000000a00007c24 */ /* 0x000fc8000f8e0202 */
[----:B-1----:R-:W-:-:S04]  /*11f0*/  IMAD R3, R0, UR5, R3 ;  /* 0x0000000500037c24 */ /* 0x002fc8000f8e0203 */
[----:B0-----:R-:W-:-:S05]  /*1200*/  IMAD.WIDE R2, R3, 0x4, R6 ;  /* 0x0000000403027825 */ /* 0x001fca00078e0206 */
[----:B------:R-:W-:Y:S01]  /*1210*/  STG.E desc[UR12][R2.64], R4 ;  /* 0x0000000402007986 */ /* 0x000fe2000c10190c */
[----:B------:R-:W-:Y:S05]  /*1220*/  EXIT ;  /* 0x000000000000794d */ /* 0x000fea0003800000 */
.L_x_9:
[----:B------:R-:W-:-:S00]  /*1230*/  BRA `(.L_x_9) ;  /* 0xfffffffc00fc7947 */ /* 0x000fc0000383ffff */
[----:B------:R-:W-:-:S00]  /*1240*/  NOP ;  /* 0x0000000000007918 */ /* 0x000fc00000000000 */
        /* <DEDUP_REMOVED lines=11> */
.L_x_19:


//--------------------- .text._Z27convolution_2D_basic_kernelPfS_S_iii --------------------------
	.section	.text._Z27convolution_2D_basic_kernelPfS_S_iii,"ax",@progbits
	.align	128
        .global         _Z27convolution_2D_basic_kernelPfS_S_iii
        .type           _Z27convolution_2D_basic_kernelPfS_S_iii,@function
        .size           _Z27convolution_2D_basic_kernelPfS_S_iii,(.L_x_20 - _Z27convolution_2D_basic_kernelPfS_S_iii)
        .other          _Z27convolution_2D_basic_kernelPfS_S_iii,@"STO_CUDA_ENTRY STV_DEFAULT"
_Z27convolution_2D_basic_kernelPfS_S_iii:
.text._Z27convolution_2D_basic_kernelPfS_S_iii:
[----:B------:R-:W-:Y:S01]  /*0000*/  LDC R1, c[0x0][0x37c] ;  /* 0x0000df00ff017b82 */ /* 0x000fe20000000800 */
[----:B------:R-:W0:Y:S07]  /*0010*/  S2R R3, SR_TID.Y ;  /* 0x0000000000037919 */ /* 0x000e2e0000002200 */
[----:B------:R-:W1:Y:S01]  /*0020*/  LDC R9, c[0x0][0x360] ;  /* 0x0000d800ff097b82 */ /* 0x000e620000000800 */
[----:B------:R-:W2:Y:S01]  /*0030*/  LDCU UR7, c[0x0][0x3a0] ;  /* 0x00007400ff0777ac */ /* 0x000ea20008000800 */
[----:B------:R-:W1:Y:S01]  /*0040*/  S2R R2, SR_TID.X ;  /* 0x0000000000027919 */ /* 0x000e620000002100 */
[----:B------:R-:W3:Y:S05]  /*0050*/  LDCU UR6, c[0x0][0x39c] ;  /* 0x00007380ff0677ac */ /* 0x000eea0008000800 */
[----:B------:R-:W0:Y:S08]  /*0060*/  S2UR UR5, SR_CTAID.Y ;  /* 0x00000000000579c3 */ /* 0x000e300000002600 */
[----:B------:R-:W0:Y:S08]  /*0070*/  LDC R0, c[0x0][0x364] ;  /* 0x0000d900ff007b82 */ /* 0x000e300000000800 */
[----:B------:R-:W1:Y:S01]  /*0080*/  S2UR UR4, SR_CTAID.X ;  /* 0x00000000000479c3 */ /* 0x000e620000002500 */
[----:B0-----:R-:W-:-:S05]  /*0090*/  IMAD R0, R0, UR5, R3 ;  /* 0x0000000500007c24 */ /* 0x001fca000f8e0203 */
[----:B--2---:R-:W-:Y:S01]  /*00a0*/  ISETP.GE.AND P0, PT, R0, UR7, PT ;  /* 0x0000000700007c0c */ /* 0x004fe2000bf06270 */
[----:B-1----:R-:W-:-:S05]  /*00b0*/  IMAD R9, R9, UR4, R2 ;  /* 0x0000000409097c24 */ /* 0x002fca000f8e0202 */
[----:B---3--:R-:W-:-:S13]  /*00c0*/  ISETP.GE.OR P0, PT, R9, UR6, P0 ;  /* 0x0000000609007c0c */ /* 0x008fda0008706670 */
[----:B------:R-:W-:Y:S05]  /*00d0*/  @P0 EXIT ;  /* 0x000000000000094d */ /* 0x000fea0003800000 */
[----:B------:R-:W0:Y:S01]  /*00e0*/  LDCU UR4, c[0x0][0x398] ;  /* 0x00007300ff0477ac */ /* 0x000e220008000800 */
[----:B------:R-:W-:Y:S01]  /*00f0*/  IMAD.MOV.U32 R8, RZ, RZ, RZ ;  /* 0x000000ffff087224 */ /* 0x000fe200078e00ff */
[----:B------:R-:W1:Y:S01]  /*0100*/  LDCU.64 UR14, c[0x0][0x358] ;  /* 0x00006b00ff0e77ac */ /* 0x000e620008000a00 */
[----:B0-----:R-:W-:-:S09]  /*0110*/  UISETP.GE.AND UP0, UPT, UR4, URZ, UPT ;  /* 0x000000ff0400728c */ /* 0x001fd2000bf06270 */
[----:B-1----:R-:W-:Y:S05]  /*0120*/  BRA.U !UP0, `(.L_x_10) ;  /* 0x0000000d08647547 */ /* 0x002fea000b800000 */
[----:B------:R-:W-:Y:S02]  /*0130*/  USHF.L.U32 UR9, UR4, 0x1, URZ ;  /* 0x0000000104097899 */ /* 0x000fe400080006ff */
[----:B------:R-:W-:Y:S02]  /*0140*/  VIADD R10, R9, -UR4 ;  /* 0x80000004090a7c36 */ /* 0x000fe40008000000 */
[----:B------:R-:W-:Y:S01]  /*0150*/  IMAD.MOV.U32 R8, RZ, RZ, RZ ;  /* 0x000000ffff087224 */ /* 0x000fe200078e00ff */
[----:B------:R-:W-:Y:S01]  /*0160*/  UISETP.LT.AND UP0, UPT, URZ, UR9, UPT ;  /* 0x00000009ff00728c */ /* 0x000fe2000bf01270 */
[----:B------:R-:W-:Y:S01]  /*0170*/  VIADD R12, R0, -UR4 ;  /* 0x80000004000c7c36 */ /* 0x000fe20008000000 */
[----:B------:R-:W-:Y:S01]  /*0180*/  SHF.R.S32.HI R11, RZ, 0x1f, R10 ;  /* 0x0000001fff0b7819 */ /* 0x000fe2000001140a */
[----:B------:R-:W-:Y:S01]  /*0190*/  UMOV UR4, URZ ;  /* 0x000000ff00047c82 */ /* 0x000fe20008000000 */
[----:B------:R-:W-:-:S12]  /*01a0*/  USEL UR10, URZ, UR9, !UP0 ;  /* 0x00000009ff0a7287 */ /* 0x000fd8000c000000 */
.L_x_17:
[----:B------:R-:W0:Y:S01]  /*01b0*/  LDCU UR7, c[0x0][0x3a0] ;  /* 0x00007400ff0777ac */ /* 0x000e220008000800 */
[----:B------:R-:W-:Y:S02]  /*01c0*/  VIADD R13, R12, UR4 ;  /* 0x000000040c0d7c36 */ /* 0x000fe40008000000 */
[----:B------:R-:W-:Y:S01]  /*01d0*/  IMAD.MOV.U32 R17, RZ, RZ, RZ ;  /* 0x000000ffff117224 */ /* 0x000fe200078e00ff */
[----:B------:R-:W1:Y:S01]  /*01e0*/  LDCU UR6, c[0x0][0x39c] ;  /* 0x00007380ff0677ac */ /* 0x000e620008000800 */
[----:B------:R-:W-:Y:S01]  /*01f0*/  UISETP.GE.AND UP1, UPT, UR9, 0x7, UPT ;  /* 0x000000070900788c */ /* 0x000fe2000bf26270 */
[----:B------:R-:W-:Y:S01]  /*0200*/  UMOV UR5, UR4 ;  /* 0x0000000400057c82 */ /* 0x000fe20008000000 */
[----:B------:R-:W-:Y:S02]  /*0210*/  UIMAD UR18, UR9, UR4, UR4 ;  /* 0x00000004091272a4 */ /* 0x000fe4000f8e0204 */
[----:B------:R-:W-:Y:S02]  /*0220*/  UIADD3 UR4, UPT, UPT, UR4, 0x1, URZ ;  /* 0x0000000104047890 */ /* 0x000fe4000fffe0ff */
[----:B------:R-:W-:Y:S01]  /*0230*/  UISETP.NE.AND UP0, UPT, UR5, UR10, UPT ;  /* 0x0000000a0500728c */ /* 0x000fe2000bf05270 */
[----:B0-----:R-:W-:-:S04]  /*0240*/  ISETP.GE.AND P0, PT, R13, UR7, PT ;  /* 0x000000070d007c0c */ /* 0x001fc8000bf06270 */
[C---:B------:R-:W-:Y:S01]  /*0250*/  ISETP.GT.AND P0, PT, R13.reuse, -0x1, !P0 ;  /* 0xffffffff0d00780c */ /* 0x040fe20004704270 */
[----:B-1----:R-:W-:Y:S01]  /*0260*/  IMAD R13, R13, UR6, RZ ;  /* 0x000000060d0d7c24 */ /* 0x002fe2000f8e02ff */
[----:B------:R-:W-:Y:S11]  /*0270*/  BRA.U !UP1, `(.L_x_11) ;  /* 0x00000005097c7547 */ /* 0x000ff6000b800000 */
[----:B------:R-:W0:Y:S01]  /*0280*/  LDCU.64 UR6, c[0x0][0x388] ;  /* 0x00007100ff0677ac */ /* 0x000e220008000a00 */
[----:B------:R-:W-:Y:S02]  /*0290*/  IMAD.IADD R15, R10, 0x1, R13 ;  /* 0x000000010a0f7824 */ /* 0x000fe400078e020d */
[----:B------:R-:W-:Y:S01]  /*02a0*/  IMAD.U32 R17, RZ, RZ, UR18 ;  /* 0x00000012ff117e24 */ /* 0x000fe2000f8e00ff */
[----:B------:R-:W-:Y:S01]  /*02b0*/  UIADD3 UR5, UPT, UPT, UR10, 0x1, URZ ;  /* 0x000000010a057890 */ /* 0x000fe2000fffe0ff */
[----:B------:R-:W-:Y:S01]  /*02c0*/  IMAD.MOV.U32 R14, RZ, RZ, R10 ;  /* 0x000000ffff0e7224 */ /* 0x000fe200078e000a */
[----:B------:R-:W1:Y:S02]  /*02d0*/  LDCU UR8, c[0x0][0x39c] ;  /* 0x00007380ff0877ac */ /* 0x000e640008000800 */
[----:B------:R-:W-:Y:S01]  /*02e0*/  ULOP3.LUT UR5, UR5, 0x7ffffff8, URZ, 0xc0, !UPT ;  /* 0x7ffffff805057892 */ /* 0x000fe2000f8ec0ff */
[----:B------:R-:W2:Y:S01]  /*02f0*/  LDCU.64 UR16, c[0x0][0x380] ;  /* 0x00007000ff1077ac */ /* 0x000ea20008000a00 */
[----:B0-----:R-:W-:-:S04]  /*0300*/  UIMAD.WIDE.U32 UR6, UR18, 0x4, UR6 ;  /* 0x00000004120678a5 */ /* 0x001fc8000f8e0006 */
[----:B------:R-:W-:-:S04]  /*0310*/  UIADD3 UR11, UP1, UPT, UR6, 0x10, URZ ;  /* 0x00000010060b7890 */ /* 0x000fc8000ff3e0ff */
[----:B------:R-:W-:Y:S02]  /*0320*/  UIADD3.X UR6, UPT, UPT, URZ, UR7, URZ, UP1, !UPT ;  /* 0x00000007ff067290 */ /* 0x000fe40008ffe4ff */
[----:B------:R-:W-:Y:S01]  /*0330*/  IMAD.U32 R16, RZ, RZ, UR11 ;  /* 0x0000000bff107e24 */ /* 0x000fe2000f8e00ff */
[----:B------:R-:W-:Y:S01]  /*0340*/  UIADD3 UR7, UPT, UPT, -UR5, URZ, URZ ;  /* 0x000000ff05077290 */ /* 0x000fe2000fffe1ff */
[----:B------:R-:W-:Y:S02]  /*0350*/  UMOV UR11, 0x3 ;  /* 0x00000003000b7882 */ /* 0x000fe40000000000 */
[----:B-12---:R-:W-:-:S09]  /*0360*/  IMAD.U32 R19, RZ, RZ, UR6 ;  /* 0x00000006ff137e24 */ /* 0x006fd2000f8e00ff */
.L_x_12:
[----:B------:R-:W0:Y:S01]  /*0370*/  LDC.64 R6, c[0x0][0x388] ;  /* 0x0000e200ff067b82 */ /* 0x000e220000000a00 */
[----:B------:R-:W-:Y:S01]  /*0380*/  UMOV UR6, UR8 ;  /* 0x0000000800067c82 */ /* 0x000fe20008000000 */
[C---:B------:R-:W-:Y:S01]  /*0390*/  VIADD R18, R14.reuse, 0x1 ;  /* 0x000000010e127836 */ /* 0x040fe20000000000 */
[C---:B------:R-:W-:Y:S01]  /*03a0*/  ISETP.GE.AND P3, PT, R14.reuse, UR6, PT ;  /* 0x000000060e007c0c */ /* 0x040fe2000bf66270 */
[----:B------:R-:W-:Y:S01]  /*03b0*/  UIADD3 UR12, UPT, UPT, UR11, -0x3, URZ ;  /* 0xfffffffd0b0c7890 */ /* 0x000fe2000fffe0ff */
[----:B------:R-:W-:Y:S02]  /*03c0*/  SHF.R.S32.HI R11, RZ, 0x1f, R10 ;  /* 0x0000001fff0b7819 */ /* 0x000fe4000001140a */
[----:B------:R-:W-:Y:S01]  /*03d0*/  ISETP.GT.AND P3, PT, R14, -0x1, !P3 ;  /* 0xffffffff0e00780c */ /* 0x000fe20005f64270 */
[----:B------:R-:W1:Y:S01]  /*03e0*/  LDC.64 R4, c[0x0][0x380] ;  /* 0x0000e000ff047b82 */ /* 0x000e620000000a00 */
[----:B------:R-:W-:Y:S01]  /*03f0*/  ISETP.GE.AND P2, PT, R18, UR6, PT ;  /* 0x0000000612007c0c */ /* 0x000fe2000bf46270 */
[----:B------:R-:W-:Y:S01]  /*0400*/  USHF.R.S32.HI UR13, URZ, 0x1f, UR12 ;  /* 0x0000001fff0d7899 */ /* 0x000fe2000801140c */
[----:B------:R-:W-:-:S02]  /*0410*/  PLOP3.LUT P3, PT, P0, P3, PT, 0x80, 0x8 ;  /* 0x000000000008781c */ /* 0x000fc40000767070 */
[----:B------:R-:W-:Y:S02]  /*0420*/  SHF.R.S32.HI R2, RZ, 0x1f, R13 ;  /* 0x0000001fff027819 */ /* 0x000fe4000001140d */
[----:B------:R-:W-:Y:S02]  /*0430*/  IADD3 R3, P1, P4, R13, UR12, R10 ;  /* 0x0000000c0d037c10 */ /* 0x000fe4000fc3e00a */
[----:B------:R-:W-:Y:S02]  /*0440*/  ISETP.GT.AND P2, PT, R18, -0x1, !P2 ;  /* 0xffffffff1200780c */ /* 0x000fe40005744270 */
[----:B------:R-:W-:Y:S02]  /*0450*/  IADD3.X R18, PT, PT, R2, UR13, R11, P1, P4 ;  /* 0x0000000d02127c10 */ /* 0x000fe40008fe840b */
[----:B------:R-:W-:Y:S02]  /*0460*/  LEA R2, P1, R3, UR16, 0x2 ;  /* 0x0000001003027c11 */ /* 0x000fe4000f8210ff */
[----:B------:R-:W-:Y:S01]  /*0470*/  PLOP3.LUT P2, PT, P0, P2, PT, 0x80, 0x8 ;  /* 0x000000000008781c */ /* 0x000fe20000745070 */
[----:B0-----:R-:W-:Y:S01]  /*0480*/  @P3 IMAD.WIDE.U32 R6, R17, 0x4, R6 ;  /* 0x0000000411063825 */ /* 0x001fe200078e0006 */
[----:B------:R-:W-:-:S05]  /*0490*/  LEA.HI.X R3, R3, UR17, R18, 0x2, P1 ;  /* 0x0000001103037c11 */ /* 0x000fca00088f1412 */
[----:B------:R-:W2:Y:S01]  /*04a0*/  @P3 LDG.E R7, desc[UR14][R6.64] ;  /* 0x0000000e06073981 */ /* 0x000ea2000c1e1900 */
[----:B-1----:R-:W-:-:S05]  /*04b0*/  @P3 IMAD.WIDE R4, R15, 0x4, R4 ;  /* 0x000000040f043825 */ /* 0x002fca00078e0204 */
[----:B------:R0:W2:Y:S02]  /*04c0*/  @P3 LDG.E R18, desc[UR14][R4.64] ;  /* 0x0000000e04123981 */ /* 0x0000a4000c1e1900 */
[----:B0-----:R-:W-:Y:S02]  /*04d0*/  IMAD.MOV.U32 R4, RZ, RZ, R16 ;  /* 0x000000ffff047224 */ /* 0x001fe400078e0010 */
[----:B------:R-:W-:Y:S01]  /*04e0*/  IMAD.MOV.U32 R5, RZ, RZ, R19 ;  /* 0x000000ffff057224 */ /* 0x000fe200078e0013 */
[----:B------:R-:W3:Y:S04]  /*04f0*/  @P2 LDG.E R16, desc[UR14][R2.64+0x4] ;  /* 0x0000040e02102981 */ /* 0x000ee8000c1e1900 */
[----:B------:R-:W3:Y:S01]  /*0500*/  @P2 LDG.E R19, desc[UR14][R4.64+-0xc] ;  /* 0xfffff40e04132981 */ /* 0x000ee2000c1e1900 */
[----:B------:R-:W-:-:S02]  /*0510*/  VIADD R20, R14, 0x2 ;  /* 0x000000020e147836 */ /* 0x000fc40000000000 */
[----:B------:R-:W-:-:S03]  /*0520*/  VIADD R21, R14, 0x3 ;  /* 0x000000030e157836 */ /* 0x000fc60000000000 */
[----:B------:R-:W-:Y:S01]  /*0530*/  ISETP.GE.AND P1, PT, R20, UR6, PT ;  /* 0x0000000614007c0c */ /* 0x000fe2000bf26270 */
[----:B------:R-:W-:Y:S01]  /*0540*/  VIADD R22, R14, 0x4 ;  /* 0x000000040e167836 */ /* 0x000fe20000000000 */
[C---:B------:R-:W-:Y:S02]  /*0550*/  ISETP.GE.AND P6, PT, R21.reuse, UR6, PT ;  /* 0x0000000615007c0c */ /* 0x040fe4000bfc6270 */
[----:B------:R-:W-:Y:S01]  /*0560*/  ISETP.GT.AND P1, PT, R20, -0x1, !P1 ;  /* 0xffffffff1400780c */ /* 0x000fe20004f24270 */
[----:B------:R-:W-:Y:S01]  /*0570*/  VIADD R6, R14, 0x5 ;  /* 0x000000050e067836 */ /* 0x000fe20000000000 */
[----:B------:R-:W-:Y:S02]  /*0580*/  ISETP.GE.AND P5, PT, R22, UR6, PT ;  /* 0x0000000616007c0c */ /* 0x000fe4000bfa6270 */
[----:B------:R-:W-:Y:S02]  /*0590*/  ISETP.GT.AND P6, PT, R21, -0x1, !P6 ;  /* 0xffffffff1500780c */ /* 0x000fe400077c4270 */
[----:B------:R-:W-:Y:S01]  /*05a0*/  PLOP3.LUT P1, PT, P0, P1, PT, 0x80, 0x8 ;  /* 0x000000000008781c */ /* 0x000fe20000723070 */
[----:B------:R-:W-:Y:S01]  /*05b0*/  VIADD R20, R14, 0x6 ;  /* 0x000000060e147836 */ /* 0x000fe20000000000 */
[----:B------:R-:W-:-:S02]  /*05c0*/  ISETP.GT.AND P5, PT, R22, -0x1, !P5 ;  /* 0xffffffff1600780c */ /* 0x000fc40006fa4270 */
[C---:B------:R-:W-:Y:S02]  /*05d0*/  ISETP.GE.AND P4, PT, R6.reuse, UR6, PT ;  /* 0x0000000606007c0c */ /* 0x040fe4000bf86270 */
[----:B------:R-:W-:Y:S02]  /*05e0*/  PLOP3.LUT P5, PT, P0, P5, PT, 0x80, 0x8 ;  /* 0x000000000008781c */ /* 0x000fe400007ab070 */
[----:B------:R-:W-:-:S04]  /*05f0*/  ISETP.GT.AND P4, PT, R6, -0x1, !P4 ;  /* 0xffffffff0600780c */ /* 0x000fc80006784270 */
[----:B------:R-:W-:Y:S01]  /*0600*/  PLOP3.LUT P4, PT, P0, P4, PT, 0x80, 0x8 ;  /* 0x000000000008781c */ /* 0x000fe20000789070 */
[----:B------:R-:W4:Y:S06]  /*0610*/  @P1 LDG.E R6, desc[UR14][R2.64+0x8] ;  /* 0x0000080e02061981 */ /* 0x000f2c000c1e1900 */
[----:B------:R-:W5:Y:S06]  /*0620*/  @P5 LDG.E R21, desc[UR14][R4.64] ;  /* 0x0000000e04155981 */ /* 0x000f6c000c1e1900 */
[----:B------:R-:W5:Y:S01]  /*0630*/  @P4 LDG.E R23, desc[UR14][R4.64+0x4] ;  /* 0x0000040e04174981 */ /* 0x000f62000c1e1900 */
[----:B--2---:R-:W-:Y:S01]  /*0640*/  @P3 FFMA R8, R7, R18, R8 ;  /* 0x0000001207083223 */ /* 0x004fe20000000008 */
[----:B------:R-:W-:Y:S01]  /*0650*/  PLOP3.LUT P3, PT, P0, P6, PT, 0x80, 0x8 ;  /* 0x000000000008781c */ /* 0x000fe2000076d070 */
[----:B------:R-:W-:Y:S01]  /*0660*/  VIADD R18, R14, 0x7 ;  /* 0x000000070e127836 */ /* 0x000fe20000000000 */
[C---:B------:R-:W-:Y:S01]  /*0670*/  ISETP.GE.AND P6, PT, R20.reuse, UR6, PT ;  /* 0x0000000614007c0c */ /* 0x040fe2000bfc6270 */
[----:B------:R-:W4:Y:S03]  /*0680*/  @P1 LDG.E R7, desc[UR14][R4.64+-0x8] ;  /* 0xfffff80e04071981 */ /* 0x000f26000c1e1900 */
[----:B------:R-:W-:-:S02]  /*0690*/  ISETP.GT.AND P6, PT, R20, -0x1, !P6 ;  /* 0xffffffff1400780c */ /* 0x000fc400077c4270 */
[----:B------:R-:W2:Y:S02]  /*06a0*/  @P4 LDG.E R20, desc[UR14][R2.64+0x14] ;  /* 0x0000140e02144981 */ /* 0x000ea4000c1e1900 */
[----:B------:R-:W-:Y:S01]  /*06b0*/  PLOP3.LUT P6, PT, P0, P6, PT, 0x80, 0x8 ;  /* 0x000000000008781c */ /* 0x000fe200007cd070 */
[----:B---3--:R-:W-:Y:S01]  /*06c0*/  @P2 FFMA R8, R19, R16, R8 ;  /* 0x0000001013082223 */ /* 0x008fe20000000008 */
[C---:B------:R-:W-:Y:S01]  /*06d0*/  ISETP.GE.AND P2, PT, R18.reuse, UR6, PT ;  /* 0x0000000612007c0c */ /* 0x040fe2000bf46270 */
[----:B------:R-:W3:Y:S03]  /*06e0*/  @P3 LDG.E R19, desc[UR14][R4.64+-0x4] ;  /* 0xfffffc0e04133981 */ /* 0x000ee6000c1e1900 */
[----:B------:R-:W-:Y:S01]  /*06f0*/  ISETP.GT.AND P2, PT, R18, -0x1, !P2 ;  /* 0xffffffff1200780c */ /* 0x000fe20005744270 */
[----:B------:R-:W3:Y:S03]  /*0700*/  @P3 LDG.E R16, desc[UR14][R2.64+0xc] ;  /* 0x00000c0e02103981 */ /* 0x000ee6000c1e1900 */
[----:B------:R-:W-:Y:S01]  /*0710*/  PLOP3.LUT P2, PT, P0, P2, PT, 0x80, 0x8 ;  /* 0x000000000008781c */ /* 0x000fe20000745070 */
[----:B------:R-:W5:Y:S04]  /*0720*/  @P5 LDG.E R18, desc[UR14][R2.64+0x10] ;  /* 0x0000100e02125981 */ /* 0x000f68000c1e1900 */
[----:B------:R-:W2:Y:S04]  /*0730*/  @P6 LDG.E R25, desc[UR14][R4.64+0x8] ;  /* 0x0000080e04196981 */ /* 0x000ea8000c1e1900 */
[----:B------:R-:W2:Y:S04]  /*0740*/  @P6 LDG.E R22, desc[UR14][R2.64+0x18] ;  /* 0x0000180e02166981 */ /* 0x000ea8000c1e1900 */
[----:B------:R-:W2:Y:S04]  /*0750*/  @P2 LDG.E R24, desc[UR14][R2.64+0x1c] ;  /* 0x00001c0e02182981 */ /* 0x000ea8000c1e1900 */
[----:B------:R-:W2:Y:S01]  /*0760*/  @P2 LDG.E R27, desc[UR14][R4.64+0xc] ;  /* 0x00000c0e041b2981 */ /* 0x000ea2000c1e1900 */
[----:B------:R-:W-:-:S04]  /*0770*/  UIADD3 UR7, UPT, UPT, UR7, 0x8, URZ ;  /* 0x0000000807077890 */ /* 0x000fc8000fffe0ff */
[----:B------:R-:W-:Y:S01]  /*0780*/  UISETP.NE.AND UP1, UPT, UR7, URZ, UPT ;  /* 0x000000ff0700728c */ /* 0x000fe2000bf25270 */
[----:B------:R-:W-:Y:S02]  /*0790*/  VIADD R14, R14, 0x8 ;  /* 0x000000080e0e7836 */ /* 0x000fe40000000000 */
[----:B------:R-:W-:Y:S02]  /*07a0*/  VIADD R17, R17, 0x8 ;  /* 0x0000000811117836 */ /* 0x000fe40000000000 */
[----:B------:R-:W-:Y:S01]  /*07b0*/  VIADD R15, R15, 0x8 ;  /* 0x000000080f0f7836 */ /* 0x000fe20000000000 */
[----:B------:R-:W-:Y:S01]  /*07c0*/  UIADD3 UR11, UPT, UPT, UR11, 0x8, URZ ;  /* 0x000000080b0b7890 */ /* 0x000fe2000fffe0ff */
[----:B----4-:R-:W-:-:S04]  /*07d0*/  @P1 FFMA R8, R7, R6, R8 ;  /* 0x0000000607081223 */ /* 0x010fc80000000008 */
[----:B---3--:R-:W-:-:S04]  /*07e0*/  @P3 FFMA R8, R19, R16, R8 ;  /* 0x0000001013083223 */ /* 0x008fc80000000008 */
[----:B-----5:R-:W-:Y:S01]  /*07f0*/  @P5 FFMA R8, R21, R18, R8 ;  /* 0x0000001215085223 */ /* 0x020fe20000000008 */
[----:B------:R-:W-:-:S03]  /*0800*/  IADD3 R16, P1, PT, R4, 0x20, RZ ;  /* 0x0000002004107810 */ /* 0x000fc60007f3e0ff */
[----:B--2---:R-:W-:-:S04]  /*0810*/  @P4 FFMA R8, R23, R20, R8 ;  /* 0x0000001417084223 */ /* 0x004fc80000000008 */
[----:B------:R-:W-:Y:S01]  /*0820*/  @P6 FFMA R8, R25, R22, R8 ;  /* 0x0000001619086223 */ /* 0x000fe20000000008 */
[----:B------:R-:W-:-:S03]  /*0830*/  IMAD.X R19, RZ, RZ, R5, P1 ;  /* 0x000000ffff137224 */ /* 0x000fc600008e0605 */
[----:B------:R-:W-:Y:S01]  /*0840*/  @P2 FFMA R8, R27, R24, R8 ;  /* 0x000000181b082223 */ /* 0x000fe20000000008 */
[----:B------:R-:W-:Y:S06]  /*0850*/  BRA.U UP1, `(.L_x_12) ;  /* 0xfffffff901c47547 */ /* 0x000fec000b83ffff */
[----:B------:R-:W-:-:S07]  /*0860*/  IMAD.U32 R17, RZ, RZ, UR5 ;  /* 0x00000005ff117e24 */ /* 0x000fce000f8e00ff */
.L_x_11:
[----:B------:R-:W-:Y:S02]  /*0870*/  ULOP3.LUT UR5, UR10, 0x6, URZ, 0xc0, !UPT ;  /* 0x000000060a057892 */ /* 0x000fe4000f8ec0ff */
[----:B------:R-:W-:Y:S02]  /*0880*/  ULOP3.LUT UP2, URZ, UR10, 0x2, URZ, 0xc0, !UPT ;  /* 0x000000020aff7892 */ /* 0x000fe4000f84c0ff */
[----:B------:R-:W-:-:S09]  /*0890*/  UISETP.GE.U32.AND UP1, UPT, UR5, 0x3, UPT ;  /* 0x000000030500788c */ /* 0x000fd2000bf26070 */
[----:B------:R-:W-:Y:S05]  /*08a0*/  BRA.U !UP1, `(.L_x_13) ;  /* 0x0000000109b87547 */ /* 0x000fea000b800000 */
[----:B------:R-:W-:Y:S01]  /*08b0*/  IMAD.IADD R22, R10, 0x1, R17 ;  /* 0x000000010a167824 */ /* 0x000fe200078e0211 */
[----:B------:R-:W0:Y:S01]  /*08c0*/  LDC.64 R4, c[0x0][0x388] ;  /* 0x0000e200ff047b82 */ /* 0x000e220000000a00 */
[----:B------:R-:W-:Y:S02]  /*08d0*/  SHF.R.S32.HI R18, RZ, 0x1f, R13 ;  /* 0x0000001fff127819 */ /* 0x000fe4000001140d */
[C---:B------:R-:W-:Y:S01]  /*08e0*/  VIADD R16, R22.reuse, 0x1 ;  /* 0x0000000116107836 */ /* 0x040fe20000000000 */
[C---:B------:R-:W-:Y:S01]  /*08f0*/  ISETP.GE.AND P1, PT, R22.reuse, UR6, PT ;  /* 0x0000000616007c0c */ /* 0x040fe2000bf26270 */
[C---:B------:R-:W-:Y:S02]  /*0900*/  VIADD R20, R22.reuse, 0x2 ;  /* 0x0000000216147836 */ /* 0x040fe40000000000 */
[C---:B------:R-:W-:Y:S01]  /*0910*/  VIADD R21, R22.reuse, 0x3 ;  /* 0x0000000316157836 */ /* 0x040fe20000000000 */
[----:B------:R-:W1:Y:S01]  /*0920*/  LDC.64 R2, c[0x0][0x380] ;  /* 0x0000e000ff027b82 */ /* 0x000e620000000a00 */
[----:B------:R-:W-:-:S02]  /*0930*/  ISETP.GT.AND P1, PT, R22, -0x1, !P1 ;  /* 0xffffffff1600780c */ /* 0x000fc40004f24270 */
[C---:B------:R-:W-:Y:S02]  /*0940*/  ISETP.GE.AND P4, PT, R16.reuse, UR6, PT ;  /* 0x0000000610007c0c */ /* 0x040fe4000bf86270 */
[----:B------:R-:W-:Y:S02]  /*0950*/  PLOP3.LUT P1, PT, P0, P1, PT, 0x80, 0x8 ;  /* 0x000000000008781c */ /* 0x000fe40000723070 */
[----:B------:R-:W-:Y:S01]  /*0960*/  ISETP.GT.AND P4, PT, R16, -0x1, !P4 ;  /* 0xffffffff1000780c */ /* 0x000fe20006784270 */
[----:B------:R-:W2:Y:S01]  /*0970*/  LDC.64 R14, c[0x0][0x380] ;  /* 0x0000e000ff0e7b82 */ /* 0x000ea20000000a00 */
[C---:B------:R-:W-:Y:S02]  /*0980*/  ISETP.GE.AND P2, PT, R20.reuse, UR6, PT ;  /* 0x0000000614007c0c */ /* 0x040fe4000bf46270 */
[----:B------:R-:W-:Y:S02]  /*0990*/  IADD3 R16, P5, P6, R13, R17, R10 ;  /* 0x000000110d107210 */ /* 0x000fe40007ebe00a */
[----:B------:R-:W-:-:S02]  /*09a0*/  ISETP.GT.AND P2, PT, R20, -0x1, !P2 ;  /* 0xffffffff1400780c */ /* 0x000fc40005744270 */
[----:B------:R-:W-:Y:S01]  /*09b0*/  IADD3.X R18, PT, PT, R18, RZ, R11, P5, P6 ;  /* 0x000000ff12127210 */ /* 0x000fe20002fec40b */
[----:B------:R-:W3:Y:S01]  /*09c0*/  LDC.64 R6, c[0x0][0x388] ;  /* 0x0000e200ff067b82 */ /* 0x000ee20000000a00 */
[C---:B------:R-:W-:Y:S01]  /*09d0*/  IADD3 R20, P5, PT, R17.reuse, UR18, RZ ;  /* 0x0000001211147c10 */ /* 0x040fe2000ffbe0ff */
[----:B------:R-:W-:Y:S01]  /*09e0*/  @P1 VIADD R19, R17, UR18 ;  /* 0x0000001211131c36 */ /* 0x000fe20008000000 */
[----:B------:R-:W-:Y:S02]  /*09f0*/  ISETP.GE.AND P3, PT, R21, UR6, PT ;  /* 0x0000000615007c0c */ /* 0x000fe4000bf66270 */
[----:B------:R-:W-:Y:S01]  /*0a00*/  PLOP3.LUT P4, PT, P0, P4, PT, 0x80, 0x8 ;  /* 0x000000000008781c */ /* 0x000fe20000789070 */
[----:B0-----:R-:W-:Y:S01]  /*0a10*/  @P1 IMAD.WIDE.U32 R4, R19, 0x4, R4 ;  /* 0x0000000413041825 */ /* 0x001fe200078e0004 */
[----:B------:R-:W-:Y:S02]  /*0a20*/  ISETP.GT.AND P3, PT, R21, -0x1, !P3 ;  /* 0xffffffff1500780c */ /* 0x000fe40005f64270 */
[C---:B-1----:R-:W-:Y:S01]  /*0a30*/  LEA R2, P6, R16.reuse, R2, 0x2 ;  /* 0x0000000210027211 */ /* 0x042fe200078c10ff */
[----:B------:R-:W-:Y:S01]  /*0a40*/  @P1 IMAD.IADD R19, R13, 0x1, R22 ;  /* 0x000000010d131824 */ /* 0x000fe200078e0216 */
[----:B------:R-:W-:Y:S01]  /*0a50*/  PLOP3.LUT P2, PT, P0, P2, PT, 0x80, 0x8 ;  /* 0x000000000008781c */ /* 0x000fe20000745070 */
[----:B------:R-:W4:Y:S01]  /*0a60*/  @P1 LDG.E R5, desc[UR14][R4.64] ;  /* 0x0000000e04051981 */ /* 0x000f22000c1e1900 */
[----:B------:R-:W-:Y:S01]  /*0a70*/  LEA.HI.X R3, R16, R3, R18, 0x2, P6 ;  /* 0x0000000310037211 */ /* 0x000fe200030f1412 */
[----:B------:R-:W-:Y:S01]  /*0a80*/  IMAD.X R16, RZ, RZ, RZ, P5 ;  /* 0x000000ffff107224 */ /* 0x000fe200028e06ff */
[----:B------:R-:W-:Y:S01]  /*0a90*/  PLOP3.LUT P3, PT, P0, P3, PT, 0x80, 0x8 ;  /* 0x000000000008781c */ /* 0x000fe20000767070 */
[----:B--2---:R-:W-:-:S06]  /*0aa0*/  @P1 IMAD.WIDE R14, R19, 0x4, R14 ;  /* 0x00000004130e1825 */ /* 0x004fcc00078e020e */
[----:B------:R-:W4:Y:S01]  /*0ab0*/  @P1 LDG.E R14, desc[UR14][R14.64] ;  /* 0x0000000e0e0e1981 */ /* 0x000f22000c1e1900 */
[----:B---3--:R-:W-:-:S03]  /*0ac0*/  LEA R6, P5, R20, R6, 0x2 ;  /* 0x0000000614067211 */ /* 0x008fc600078a10ff */
[----:B------:R-:W2:Y:S01]  /*0ad0*/  @P2 LDG.E R18, desc[UR14][R2.64+0x8] ;  /* 0x0000080e02122981 */ /* 0x000ea2000c1e1900 */
[----:B------:R-:W-:-:S03]  /*0ae0*/  LEA.HI.X R7, R20, R7, R16, 0x2, P5 ;  /* 0x0000000714077211 */ /* 0x000fc600028f1410 */
[----:B------:R-:W3:Y:S04]  /*0af0*/  @P4 LDG.E R16, desc[UR14][R2.64+0x4] ;  /* 0x0000040e02104981 */ /* 0x000ee8000c1e1900 */
[----:B------:R-:W3:Y:S04]  /*0b00*/  @P4 LDG.E R19, desc[UR14][R6.64+0x4] ;  /* 0x0000040e06134981 */ /* 0x000ee8000c1e1900 */
[----:B------:R-:W2:Y:S04]  /*0b10*/  @P2 LDG.E R21, desc[UR14][R6.64+0x8] ;  /* 0x0000080e06152981 */ /* 0x000ea8000c1e1900 */
[----:B------:R-:W5:Y:S04]  /*0b20*/  @P3 LDG.E R20, desc[UR14][R2.64+0xc] ;  /* 0x00000c0e02143981 */ /* 0x000f68000c1e1900 */
[----:B------:R-:W5:Y:S01]  /*0b30*/  @P3 LDG.E R23, desc[UR14][R6.64+0xc] ;  /* 0x00000c0e06173981 */ /* 0x000f62000c1e1900 */
[----:B------:R-:W-:-:S02]  /*0b40*/  VIADD R17, R17, 0x4 ;  /* 0x0000000411117836 */ /* 0x000fc40000000000 */
[----:B----4-:R-:W-:-:S04]  /*0b50*/  @P1 FFMA R8, R5, R14, R8 ;  /* 0x0000000e05081223 */ /* 0x010fc80000000008 */
[----:B---3--:R-:W-:-:S04]  /*0b60*/  @P4 FFMA R8, R19, R16, R8 ;  /* 0x0000001013084223 */ /* 0x008fc80000000008 */
[----:B--2---:R-:W-:-:S04]  /*0b70*/  @P2 FFMA R8, R21, R18, R8 ;  /* 0x0000001215082223 */ /* 0x004fc80000000008 */
[----:B-----5:R-:W-:-:S07]  /*0b80*/  @P3 FFMA R8, R23, R20, R8 ;  /* 0x0000001417083223 */ /* 0x020fce0000000008 */
.L_x_13:
[----:B------:R-:W-:Y:S05]  /*0b90*/  BRA.U !UP2, `(.L_x_14) ;  /* 0x000000010a847547 */ /* 0x000fea000b800000 */
[----:B------:R-:W-:Y:S01]  /*0ba0*/  IMAD.IADD R22, R10, 0x1, R17 ;  /* 0x000000010a167824 */ /* 0x000fe200078e0211 */
[----:B------:R-:W0:Y:S03]  /*0bb0*/  LDC.64 R6, c[0x0][0x388] ;  /* 0x0000e200ff067b82 */ /* 0x000e260000000a00 */
[C---:B------:R-:W-:Y:S01]  /*0bc0*/  VIADD R2, R22.reuse, 0x1 ;  /* 0x0000000116027836 */ /* 0x040fe20000000000 */
[----:B------:R-:W-:-:S04]  /*0bd0*/  ISETP.GE.AND P2, PT, R22, UR6, PT ;  /* 0x0000000616007c0c */ /* 0x000fc8000bf46270 */
[----:B------:R-:W-:Y:S01]  /*0be0*/  ISETP.GE.AND P1, PT, R2, UR6, PT ;  /* 0x0000000602007c0c */ /* 0x000fe2000bf26270 */
[----:B------:R-:W1:Y:S01]  /*0bf0*/  LDC.64 R14, c[0x0][0x380] ;  /* 0x0000e000ff0e7b82 */ /* 0x000e620000000a00 */
[----:B------:R-:W-:Y:S02]  /*0c00*/  ISETP.GT.AND P2, PT, R22, -0x1, !P2 ;  /* 0xffffffff1600780c */ /* 0x000fe40005744270 */
[----:B------:R-:W-:Y:S02]  /*0c10*/  ISETP.GT.AND P1, PT, R2, -0x1, !P1 ;  /* 0xffffffff0200780c */ /* 0x000fe40004f24270 */
[----:B------:R-:W-:Y:S02]  /*0c20*/  PLOP3.LUT P2, PT, P0, P2, PT, 0x80, 0x8 ;  /* 0x000000000008781c */ /* 0x000fe40000745070 */
[----:B------:R-:W-:Y:S01]  /*0c30*/  PLOP3.LUT P1, PT, P0, P1, PT, 0x80, 0x8 ;  /* 0x000000000008781c */ /* 0x000fe20000723070 */
[----:B------:R-:W2:Y:S08]  /*0c40*/  LDC.64 R2, c[0x0][0x388] ;  /* 0x0000e200ff027b82 */ /* 0x000eb00000000a00 */
[----:B------:R-:W3:Y:S02]  /*0c50*/  LDC.64 R4, c[0x0][0x380] ;  /* 0x0000e000ff047b82 */ /* 0x000ee40000000a00 */
[----:B------:R-:W-:-:S02]  /*0c60*/  @P2 VIADD R23, R17, UR18 ;  /* 0x0000001211172c36 */ /* 0x000fc40008000000 */
[----:B------:R-:W-:Y:S01]  /*0c70*/  @P1 SHF.R.S32.HI R20, RZ, 0x1f, R17 ;  /* 0x0000001fff141819 */ /* 0x000fe20000011411 */
[----:B------:R-:W-:Y:S01]  /*0c80*/  @P2 IMAD.IADD R21, R13, 0x1, R22 ;  /* 0x000000010d152824 */ /* 0x000fe200078e0216 */
[----:B------:R-:W-:Y:S01]  /*0c90*/  @P1 SHF.R.S32.HI R19, RZ, 0x1f, R13 ;  /* 0x0000001fff131819 */ /* 0x000fe2000001140d */
[----:B0-----:R-:W-:Y:S01]  /*0ca0*/  @P2 IMAD.WIDE.U32 R6, R23, 0x4, R6 ;  /* 0x0000000417062825 */ /* 0x001fe200078e0006 */
[----:B------:R-:W-:Y:S02]  /*0cb0*/  @P1 IADD3 R16, P4, P5, R13, R17, R10 ;  /* 0x000000110d101210 */ /* 0x000fe40007d9e00a */
[----:B------:R-:W-:Y:S01]  /*0cc0*/  @P1 IADD3 R18, P3, PT, R17, UR18, RZ ;  /* 0x0000001211121c10 */ /* 0x000fe2000ff7e0ff */
[----:B-1----:R-:W-:Y:S01]  /*0cd0*/  @P2 IMAD.WIDE R14, R21, 0x4, R14 ;  /* 0x00000004150e2825 */ /* 0x002fe200078e020e */
[----:B------:R-:W-:Y:S01]  /*0ce0*/  @P1 IADD3.X R19, PT, PT, R19, R20, R11, P4, P5 ;  /* 0x0000001413131210 */ /* 0x000fe200027ea40b */
[----:B------:R-:W4:Y:S02]  /*0cf0*/  @P2 LDG.E R7, desc[UR14][R6.64] ;  /* 0x0000000e06072981 */ /* 0x000f24000c1e1900 */
[----:B------:R-:W-:Y:S01]  /*0d00*/  @P1 IMAD.X R20, RZ, RZ, R20, P3 ;  /* 0x000000ffff141224 */ /* 0x000fe200018e0614 */
[C---:B--2---:R-:W-:Y:S01]  /*0d10*/  @P1 LEA R2, P3, R18.reuse, R2, 0x2 ;  /* 0x0000000212021211 */ /* 0x044fe200078610ff */
[----:B------:R-:W4:Y:S03]  /*0d20*/  @P2 LDG.E R15, desc[UR14][R14.64] ;  /* 0x0000000e0e0f2981 */ /* 0x000f26000c1e1900 */
[----:B------:R-:W-:-:S02]  /*0d30*/  @P1 LEA.HI.X R3, R18, R3, R20, 0x2, P3 ;  /* 0x0000000312031211 */ /* 0x000fc400018f1414 */
[----:B---3--:R-:W-:-:S04]  /*0d40*/  @P1 LEA R4, P4, R16, R4, 0x2 ;  /* 0x0000000410041211 */ /* 0x008fc800078810ff */
[----:B------:R-:W2:Y:S01]  /*0d50*/  @P1 LDG.E R3, desc[UR14][R2.64+0x4] ;  /* 0x0000040e02031981 */ /* 0x000ea2000c1e1900 */
[----:B------:R-:W-:-:S05]  /*0d60*/  @P1 LEA.HI.X R5, R16, R5, R19, 0x2, P4 ;  /* 0x0000000510051211 */ /* 0x000fca00020f1413 */
[----:B------:R-:W2:Y:S01]  /*0d70*/  @P1 LDG.E R4, desc[UR14][R4.64+0x4] ;  /* 0x0000040e04041981 */ /* 0x000ea2000c1e1900 */
[----:B------:R-:W-:Y:S02]  /*0d80*/  VIADD R17, R17, 0x2 ;  /* 0x0000000211117836 */ /* 0x000fe40000000000 */
[----:B----4-:R-:W-:-:S04]  /*0d90*/  @P2 FFMA R8, R7, R15, R8 ;  /* 0x0000000f07082223 */ /* 0x010fc80000000008 */
[----:B--2---:R-:W-:-:S07]  /*0da0*/  @P1 FFMA R8, R3, R4, R8 ;  /* 0x0000000403081223 */ /* 0x004fce0000000008 */
.L_x_14:
[----:B------:R-:W-:Y:S01]  /*0db0*/  IMAD.IADD R6, R10, 0x1, R17 ;  /* 0x000000010a067824 */ /* 0x000fe200078e0211 */
[----:B------:R-:W-:Y:S04]  /*0dc0*/  BSSY.RECONVERGENT B0, `(.L_x_15) ;  /* 0x000000e000007945 */ /* 0x000fe80003800200 */
[----:B------:R-:W-:-:S04]  /*0dd0*/  ISETP.GE.AND P1, PT, R6, UR6, PT ;  /* 0x0000000606007c0c */ /* 0x000fc8000bf26270 */
[----:B------:R-:W-:-:S04]  /*0de0*/  ISETP.GT.AND P1, PT, R6, -0x1, !P1 ;  /* 0xffffffff0600780c */ /* 0x000fc80004f24270 */
[----:B------:R-:W-:-:S13]  /*0df0*/  PLOP3.LUT P1, PT, P0, P1, PT, 0x80, 0x8 ;  /* 0x000000000008781c */ /* 0x000fda0000723070 */
[----:B------:R-:W-:Y:S05]  /*0e00*/  @!P1 BRA `(.L_x_16) ;  /* 0x0000000000249947 */ /* 0x000fea0003800000 */
[----:B------:R-:W0:Y:S01]  /*0e10*/  LDC.64 R2, c[0x0][0x388] ;  /* 0x0000e200ff027b82 */ /* 0x000e220000000a00 */
[----:B------:R-:W-:Y:S02]  /*0e20*/  VIADD R17, R17, UR18 ;  /* 0x0000001211117c36 */ /* 0x000fe40008000000 */
[----:B------:R-:W-:-:S05]  /*0e30*/  IMAD.IADD R13, R13, 0x1, R6 ;  /* 0x000000010d0d7824 */ /* 0x000fca00078e0206 */
[----:B------:R-:W1:Y:S01]  /*0e40*/  LDC.64 R4, c[0x0][0x380] ;  /* 0x0000e000ff047b82 */ /* 0x000e620000000a00 */
[----:B0-----:R-:W-:-:S06]  /*0e50*/  IMAD.WIDE.U32 R2, R17, 0x4, R2 ;  /* 0x0000000411027825 */ /* 0x001fcc00078e0002 */
[----:B------:R-:W2:Y:S01]  /*0e60*/  LDG.E R3, desc[UR14][R2.64] ;  /* 0x0000000e02037981 */ /* 0x000ea2000c1e1900 */
[----:B-1----:R-:W-:-:S06]  /*0e70*/  IMAD.WIDE R4, R13, 0x4, R4 ;  /* 0x000000040d047825 */ /* 0x002fcc00078e0204 */
[----:B------:R-:W2:Y:S02]  /*0e80*/  LDG.E R4, desc[UR14][R4.64] ;  /* 0x0000000e04047981 */ /* 0x000ea4000c1e1900 */
[----:B--2---:R-:W-:-:S07]  /*0e90*/  FFMA R8, R3, R4, R8 ;  /* 0x0000000403087223 */ /* 0x004fce0000000008 */
.L_x_16:
[----:B------:R-:W-:Y:S05]  /*0ea0*/  BSYNC.RECONVERGENT B0 ;  /* 0x0000000000007941 */ /* 0x000fea0003800200 */
.L_x_15:
[----:B------:R-:W-:Y:S05]  /*0eb0*/  BRA.U UP0, `(.L_x_17) ;  /* 0xfffffff100bc7547 */ /* 0x000fea000b83ffff */
.L_x_10:
[----:B------:R-:W0:Y:S01]  /*0ec0*/  LDC.64 R2, c[0x0][0x390] ;  /* 0x0000e400ff027b82 */ /* 0x000e220000000a00 */
[----:B------:R-:W-:-:S04]  /*0ed0*/  IMAD R9, R0, UR6, R9 ;  /* 0x0000000600097c24 */ /* 0x000fc8000f8e0209 */
[----:B0-----:R-:W-:-:S05]  /*0ee0*/  IMAD.WIDE R2, R9, 0x4, R2 ;  /* 0x0000000409027825 */ /* 0x001fca00078e0202 */
[----:B------:R-:W-:Y:S01]  /*0ef0*/  STG.E desc[UR14][R2.64], R8 ;  /* 0x0000000802007986 */ /* 0x000fe2000c10190e */
[----:B------:R-:W-:Y:S05]  /*0f00*/  EXIT ;  /* 0x000000000000794d */ /* 0x000fea0003800000 */
.L_x_18:
        /* <DEDUP_REMOVED lines=15> */
.L_x_20:


//--------------------- .nv.shared.reserved.0     --------------------------
	.section	.nv.shared.reserved.0,"aw",@nobits
	.weak		__nv_reservedSMEM_offset_0_alias
	.size		__nv_reservedSMEM_offset_0_alias, 0, 64
	.other		__nv_reservedSMEM_offset_0_alias,@"STO_CUDA_RESERVED_SHARED STV_DEFAULT"
__nv_reservedSMEM_offset_0_alias:
	.zero		0
	.zero		64


//--------------------- .nv.constant0._Z27convolution_3D_basic_kernelPfS_S_iiii --------------------------
	.section	.nv.constant0._Z27convolution_3D_basic_kernelPfS_S_iiii,"a",@progbits
	.sectionflags	@""
	.align	4
.nv.constant0._Z27convolution_3D_basic_kernelPfS_S_iiii:
	.zero		936


//--------------------- .nv.constant0._Z27convolution_2D_basic_kernelPfS_S_iii --------------------------
	.section	.nv.constant0._Z27convolution_2D_basic_kernelPfS_S_iii,"a",@progbits
	.sectionflags	@""
	.align	4
.nv.constant0._Z27convolution_2D_basic_kernelPfS_S_iii:
	.zero		932


//--------------------- SYMBOLS --------------------------

	.type		.nv.reservedSmem.offset0,@object
	.size		.nv.reservedSmem.offset0,0x4
